	.target	sm_90a

	.elftype	@"ET_EXEC"


//--------------------- .note.nv.tkinfo           --------------------------
	.section	.note.nv.tkinfo,"",@"SHT_NOTE"
	.sectionflags	@"SHF_NOTE_NV_TKINFO"
	.tkinfo
        /*0018*/ 	.word	0x00000002
        /*0030*/ 	.string	""
        /*0030*/ 	.string	"ptxas"
        /*0030*/ 	.string	"Cuda compilation tools, release 13.0, V13.0.88"
        /*0030*/ 	.string	"Build cuda_13.0.r13.0/compiler.36424714_0"
        /*0030*/ 	.string	"-v  -suppress-debug-info  -lineinfo  -arch sm_90a "



//--------------------- .note.nv.cuinfo           --------------------------
	.section	.note.nv.cuinfo,"",@"SHT_NOTE"
	.sectionflags	@"SHF_NOTE_NV_CUINFO"
        /*0018*/ 	.short	0x0002
        /*001a*/ 	.short	0x005a
        /*001c*/ 	.short	0x0082
	.zero		2


//--------------------- .nv.info                  --------------------------
	.section	.nv.info,"",@"SHT_CUDA_INFO"
	.align	4


	//----- nvinfo : EIATTR_REGCOUNT
	.align		4
        /*0000*/ 	.byte	0x04, 0x2f
        /*0002*/ 	.short	(.L_1 - .L_0)
	.align		4
.L_0:
        /*0004*/ 	.word	index@(gluon_wgmma)
        /*0008*/ 	.word	0x0000009a


	//----- nvinfo : EIATTR_FRAME_SIZE
	.align		4
.L_1:
        /*000c*/ 	.byte	0x04, 0x11
        /*000e*/ 	.short	(.L_3 - .L_2)
	.align		4
.L_2:
        /*0010*/ 	.word	index@(gluon_wgmma)
        /*0014*/ 	.word	0x00000000


	//----- nvinfo : EIATTR_MIN_STACK_SIZE
	.align		4
.L_3:
        /*0018*/ 	.byte	0x04, 0x12
        /*001a*/ 	.short	(.L_5 - .L_4)
	.align		4
.L_4:
        /*001c*/ 	.word	index@(gluon_wgmma)
        /*0020*/ 	.word	0x00000000
.L_5:


//--------------------- .nv.compat                --------------------------
	.section	.nv.compat,"",@"SHT_CUDA_COMPAT_INFO"
	.align	4
        /*0000*/ 	.byte	0x02, 0x09, 0x01, 0x00, 0x02, 0x02, 0x04, 0x00, 0x02, 0x05, 0x05, 0x00, 0x03, 0x07, 0x01, 0x01
        /*0010*/ 	.byte	0x02, 0x03, 0x03, 0x00, 0x02, 0x06, 0x01, 0x00, 0x04, 0x0b, 0x08, 0x00, 0x00, 0x00, 0x00, 0x00
        /*0020*/ 	.byte	0x00, 0x00, 0x00, 0x00


//--------------------- .nv.info.gluon_wgmma      --------------------------
	.section	.nv.info.gluon_wgmma,"",@"SHT_CUDA_INFO"
	.sectionflags	@""
	.align	4


	//----- nvinfo : EIATTR_CUDA_API_VERSION
	.align		4
        /*0000*/ 	.byte	0x04, 0x37
        /*0002*/ 	.short	(.L_7 - .L_6)
.L_6:
        /*0004*/ 	.word	0x00000082


	//----- nvinfo : EIATTR_KPARAM_INFO
	.align		4
.L_7:
        /*0008*/ 	.byte	0x04, 0x17
        /*000a*/ 	.short	(.L_9 - .L_8)
.L_8:
        /*000c*/ 	.word	0x00000000
        /*0010*/ 	.short	0x000a
        /*0012*/ 	.short	0x0048
        /*0014*/ 	.byte	0x00, 0xf4, 0x21, 0x00


	//----- nvinfo : EIATTR_KPARAM_INFO
	.align		4
.L_9:
        /*0018*/ 	.byte	0x04, 0x17
        /*001a*/ 	.short	(.L_11 - .L_10)
.L_10:
        /*001c*/ 	.word	0x00000000
        /*0020*/ 	.short	0x0009
        /*0022*/ 	.short	0x0040
        /*0024*/ 	.byte	0x00, 0xf4, 0x21, 0x00


	//----- nvinfo : EIATTR_KPARAM_INFO
	.align		4
.L_11:
        /*0028*/ 	.byte	0x04, 0x17
        /*002a*/ 	.short	(.L_13 - .L_12)
.L_12:
        /*002c*/ 	.word	0x00000000
        /*0030*/ 	.short	0x0008
        /*0032*/ 	.short	0x0038
        /*0034*/ 	.byte	0x00, 0xf0, 0x21, 0x00


	//----- nvinfo : EIATTR_KPARAM_INFO
	.align		4
.L_13:
        /*0038*/ 	.byte	0x04, 0x17
        /*003a*/ 	.short	(.L_15 - .L_14)
.L_14:
        /*003c*/ 	.word	0x00000000
        /*0040*/ 	.short	0x0007
        /*0042*/ 	.short	0x0030
        /*0044*/ 	.byte	0x00, 0xf0, 0x21, 0x00


	//----- nvinfo : EIATTR_KPARAM_INFO
	.align		4
.L_15:
        /*0048*/ 	.byte	0x04, 0x17
        /*004a*/ 	.short	(.L_17 - .L_16)
.L_16:
        /*004c*/ 	.word	0x00000000
        /*0050*/ 	.short	0x0006
        /*0052*/ 	.short	0x0028
        /*0054*/ 	.byte	0x00, 0xf0, 0x21, 0x00


	//----- nvinfo : EIATTR_KPARAM_INFO
	.align		4
.L_17:
        /*0058*/ 	.byte	0x04, 0x17
        /*005a*/ 	.short	(.L_19 - .L_18)
.L_18:
        /*005c*/ 	.word	0x00000000
        /*0060*/ 	.short	0x0005
        /*0062*/ 	.short	0x0020
        /*0064*/ 	.byte	0x00, 0xf0, 0x11, 0x00


	//----- nvinfo : EIATTR_KPARAM_INFO
	.align		4
.L_19:
        /*0068*/ 	.byte	0x04, 0x17
        /*006a*/ 	.short	(.L_21 - .L_20)
.L_20:
        /*006c*/ 	.word	0x00000000
        /*0070*/ 	.short	0x0004
        /*0072*/ 	.short	0x001c
        /*0074*/ 	.byte	0x00, 0xf0, 0x11, 0x00


	//----- nvinfo : EIATTR_KPARAM_INFO
	.align		4
.L_21:
        /*0078*/ 	.byte	0x04, 0x17
        /*007a*/ 	.short	(.L_23 - .L_22)
.L_22:
        /*007c*/ 	.word	0x00000000
        /*0080*/ 	.short	0x0003
        /*0082*/ 	.short	0x0018
        /*0084*/ 	.byte	0x00, 0xf0, 0x11, 0x00


	//----- nvinfo : EIATTR_KPARAM_INFO
	.align		4
.L_23:
        /*0088*/ 	.byte	0x04, 0x17
        /*008a*/ 	.short	(.L_25 - .L_24)
.L_24:
        /*008c*/ 	.word	0x00000000
        /*0090*/ 	.short	0x0002
        /*0092*/ 	.short	0x0010
        /*0094*/ 	.byte	0x00, 0xf4, 0x21, 0x00


	//----- nvinfo : EIATTR_KPARAM_INFO
	.align		4
.L_25:
        /*0098*/ 	.byte	0x04, 0x17
        /*009a*/ 	.short	(.L_27 - .L_26)
.L_26:
        /*009c*/ 	.word	0x00000000
        /*00a0*/ 	.short	0x0001
        /*00a2*/ 	.short	0x0008
        /*00a4*/ 	.byte	0x00, 0xf4, 0x21, 0x00


	//----- nvinfo : EIATTR_KPARAM_INFO
	.align		4
.L_27:
        /*00a8*/ 	.byte	0x04, 0x17
        /*00aa*/ 	.short	(.L_29 - .L_28)
.L_28:
        /*00ac*/ 	.word	0x00000000
        /*00b0*/ 	.short	0x0000
        /*00b2*/ 	.short	0x0000
        /*00b4*/ 	.byte	0x00, 0xf4, 0x21, 0x00


	//----- nvinfo : EIATTR_SPARSE_MMA_MASK
	.align		4
.L_29:
        /*00b8*/ 	.byte	0x03, 0x50
        /*00ba*/ 	.short	0x0000


	//----- nvinfo : EIATTR_MAXREG_COUNT
	.align		4
        /*00bc*/ 	.byte	0x03, 0x1b
        /*00be*/ 	.short	0x00ff


	//----- nvinfo : EIATTR_NUM_BARRIERS
	.align		4
        /*00c0*/ 	.byte	0x02, 0x4c
        /*00c2*/ 	.byte	0x01
	.zero		1


	//----- nvinfo : EIATTR_MERCURY_ISA_VERSION
	.align		4
        /*00c4*/ 	.byte	0x03, 0x5f
        /*00c6*/ 	.short	0x0101


	//----- nvinfo : EIATTR_INT_WARP_WIDE_INSTR_OFFSETS
	.align		4
        /*00c8*/ 	.byte	0x04, 0x31
        /*00ca*/ 	.short	(.L_31 - .L_30)


	//   ....[0]....
.L_30:
        /*00cc*/ 	.word	0x00001590


	//   ....[1]....
        /*00d0*/ 	.word	0x000015b0


	//   ....[2]....
        /*00d4*/ 	.word	0x000015c0


	//   ....[3]....
        /*00d8*/ 	.word	0x000015d0


	//   ....[4]....
        /*00dc*/ 	.word	0x000016e0


	//   ....[5]....
        /*00e0*/ 	.word	0x00001cd0


	//   ....[6]....
        /*00e4*/ 	.word	0x00001ce0


	//   ....[7]....
        /*00e8*/ 	.word	0x00001d60


	//   ....[8]....
        /*00ec*/ 	.word	0x00001d70


	//   ....[9]....
        /*00f0*/ 	.word	0x000022f0


	//   ....[10]....
        /*00f4*/ 	.word	0x00002310


	//----- nvinfo : EIATTR_COOP_GROUP_MASK_REGIDS
	.align		4
.L_31:
        /*00f8*/ 	.byte	0x04, 0x29
        /*00fa*/ 	.short	(.L_33 - .L_32)


	//   ....[0]....
.L_32:
        /*00fc*/ 	.word	0xffffffff


	//   ....[1]....
        /*0100*/ 	.word	0xffffffff


	//   ....[2]....
        /*0104*/ 	.word	0xffffffff


	//----- nvinfo : EIATTR_COOP_GROUP_INSTR_OFFSETS
	.align		4
.L_33:
        /*0108*/ 	.byte	0x04, 0x28
        /*010a*/ 	.short	(.L_35 - .L_34)


	//   ....[0]....
.L_34:
        /*010c*/ 	.word	0x00000140


	//   ....[1]....
        /*0110*/ 	.word	0x000006e0


	//   ....[2]....
        /*0114*/ 	.word	0x00000cb0


	//----- nvinfo : EIATTR_MBARRIER_INSTR_OFFSETS
	.align		4
.L_35:
        /*0118*/ 	.byte	0x04, 0x39
        /*011a*/ 	.short	(.L_37 - .L_36)


	//   ....[0]....
.L_36:
        /*011c*/ 	.word	0x00001730
        /*0120*/ 	.word	0x000000ff
        /*0124*/ 	.word	0x00020000
        /*0128*/ 	.short	0x0100
        /*012a*/ 	.byte	0x14
	.zero		1


	//   ....[1]....
        /*012c*/ 	.word	0x00001750
        /*0130*/ 	.word	0x000000ff
        /*0134*/ 	.word	0x00020008
        /*0138*/ 	.short	0x0100
        /*013a*/ 	.byte	0x14
	.zero		1


	//   ....[2]....
        /*013c*/ 	.word	0x00001780
        /*0140*/ 	.word	0x000000ff
        /*0144*/ 	.word	0x00020010
        /*0148*/ 	.short	0x0100
        /*014a*/ 	.byte	0x14
	.zero		1


	//   ....[3]....
        /*014c*/ 	.word	0x000017a0
        /*0150*/ 	.word	0x000000ff
        /*0154*/ 	.word	0x00020018
        /*0158*/ 	.short	0x0100
        /*015a*/ 	.byte	0x14
	.zero		1


	//   ....[4]....
        /*015c*/ 	.word	0x00001e20
        /*0160*/ 	.word	0x000000ff
        /*0164*/ 	.word	0x00020000
        /*0168*/ 	.short	0x010a
        /*016a*/ 	.byte	0x15
	.zero		1


	//   ....[5]....
        /*016c*/ 	.word	0x000021c0
        /*0170*/ 	.word	0x000000ff
        /*0174*/ 	.word	0x00020000
        /*0178*/ 	.short	0x0108
        /*017a*/ 	.byte	0x14
	.zero		1


	//   ....[6]....
        /*017c*/ 	.word	0x000022a0
        /*0180*/ 	.word	0x000000ff
        /*0184*/ 	.word	0x00020008
        /*0188*/ 	.short	0x0108
        /*018a*/ 	.byte	0x14
	.zero		1


	//   ....[7]....
        /*018c*/ 	.word	0x000023c0
        /*0190*/ 	.word	0x000000ff
        /*0194*/ 	.word	0x00020010
        /*0198*/ 	.short	0x0108
        /*019a*/ 	.byte	0x14
	.zero		1


	//   ....[8]....
        /*019c*/ 	.word	0x000024a0
        /*01a0*/ 	.word	0x000000ff
        /*01a4*/ 	.word	0x00020018
        /*01a8*/ 	.short	0x0108
        /*01aa*/ 	.byte	0x14
	.zero		1


	//   ....[9]....
        /*01ac*/ 	.word	0x00002af0
        /*01b0*/ 	.word	0x000000ff
        /*01b4*/ 	.word	0x00020000
        /*01b8*/ 	.short	0x010a
        /*01ba*/ 	.byte	0x15
	.zero		1


	//----- nvinfo : EIATTR_NUM_MBARRIERS
	.align		4
.L_37:
        /*01bc*/ 	.byte	0x03, 0x38
        /*01be*/ 	.short	0x0004


	//----- nvinfo : EIATTR_EXIT_INSTR_OFFSETS
	.align		4
        /*01c0*/ 	.byte	0x04, 0x1c
        /*01c2*/ 	.short	(.L_39 - .L_38)


	//   ....[0]....
.L_38:
        /*01c4*/ 	.word	0x00002ae0


	//----- nvinfo : EIATTR_REQNTID
	.align		4
.L_39:
        /*01c8*/ 	.byte	0x04, 0x10
        /*01ca*/ 	.short	(.L_41 - .L_40)
.L_40:
        /*01cc*/ 	.word	0x00000080
        /*01d0*/ 	.word	0x00000001
        /*01d4*/ 	.word	0x00000001


	//----- nvinfo : EIATTR_CRS_STACK_SIZE
	.align		4
.L_41:
        /*01d8*/ 	.byte	0x04, 0x1e
        /*01da*/ 	.short	(.L_43 - .L_42)
.L_42:
        /*01dc*/ 	.word	0x00000000


	//----- nvinfo : EIATTR_CBANK_PARAM_SIZE
	.align		4
.L_43:
        /*01e0*/ 	.byte	0x03, 0x19
        /*01e2*/ 	.short	0x0050


	//----- nvinfo : EIATTR_PARAM_CBANK
	.align		4
        /*01e4*/ 	.byte	0x04, 0x0a
        /*01e6*/ 	.short	(.L_45 - .L_44)
	.align		4
.L_44:
        /*01e8*/ 	.word	index@(.nv.constant0.gluon_wgmma)
        /*01ec*/ 	.short	0x0210
        /*01ee*/ 	.short	0x0050


	//----- nvinfo : EIATTR_SW_WAR
	.align		4
.L_45:
        /*01f0*/ 	.byte	0x04, 0x36
        /*01f2*/ 	.short	(.L_47 - .L_46)
.L_46:
        /*01f4*/ 	.word	0x00000008
.L_47:


//--------------------- .nv.callgraph             --------------------------
	.section	.nv.callgraph,"",@"SHT_CUDA_CALLGRAPH"
	.align	4
	.sectionentsize	8
	.align		4
        /*0000*/ 	.word	0x00000000
	.align		4
        /*0004*/ 	.word	0xffffffff
	.align		4
        /*0008*/ 	.word	0x00000000
	.align		4
        /*000c*/ 	.word	0xfffffffe
	.align		4
        /*0010*/ 	.word	0x00000000
	.align		4
        /*0014*/ 	.word	0xfffffffd
	.align		4
        /*0018*/ 	.word	0x00000000
	.align		4
        /*001c*/ 	.word	0xfffffffc


//--------------------- .text.gluon_wgmma         --------------------------
	.section	.text.gluon_wgmma,"ax",@progbits
	.align	128
        .global         gluon_wgmma
        .type           gluon_wgmma,@function
        .size           gluon_wgmma,(.L_x_53 - gluon_wgmma)
        .other          gluon_wgmma,@"STO_CUDA_ENTRY STV_DEFAULT"
gluon_wgmma:
.text.gluon_wgmma:
[----:B------:R-:W-:Y:S01]  /*0000*/  LDC R1, c[0x0][0x28] ;  /* 0x00000a00ff017b82 */ /* 0x000fe20000000800 */
[----:B------:R-:W1:Y:S07]  /*0010*/  S2R R0, SR_TID.X ;  /* 0x0000000000007919 */ /* 0x000e6e0000002100 */
[----:B------:R-:W2:Y:S01]  /*0020*/  S2UR UR4, SR_CgaCtaId ;  /* 0x00000000000479c3 */ /* 0x000ea20000008800 */
[----:B------:R-:W-:Y:S01]  /*0030*/  UMOV UR20, 0x400 ;  /* 0x0000040000147882 */ /* 0x000fe20000000000 */
[----:B------:R-:W-:Y:S01]  /*0040*/  ULDC UR6, c[0x0][0xc] ;  /* 0x0000030000067ab9 */ /* 0x000fe20000000800 */
[----:B------:R-:W-:Y:S01]  /*0050*/  ULDC.64 UR32, c[0x0][0x250] ;  /* 0x0000940000207ab9 */ /* 0x000fe20000000a00 */
[----:B------:R-:W-:Y:S04]  /*0060*/  BSSY B0, `(.L_x_0) ;  /* 0x000001e000007945 */ /* 0x000fe80003800000 */
[----:B------:R-:W3:Y:S08]  /*0070*/  LDC R12, c[0x0][0x230] ;  /* 0x00008c00ff0c7b82 */ /* 0x000ef00000000800 */
[----:B------:R-:W-:Y:S08]  /*0080*/  S2UR UR23, SR_CTAID.Y ;  /* 0x00000000001779c3 */ /* 0x000ff00000002600 */
[----:B------:R-:W4:Y:S01]  /*0090*/  S2UR UR5, SR_CTAID.Z ;  /* 0x00000000000579c3 */ /* 0x000f220000002700 */
[----:B--2---:R-:W-:-:S03]  /*00a0*/  ULEA UR20, UR4, UR20, 0x18 ;  /* 0x0000001404147291 */ /* 0x004fc6000f8ec03f */
[----:B------:R-:W-:Y:S01]  /*00b0*/  ULDC UR4, c[0x0][0x10] ;  /* 0x0000040000047ab9 */ /* 0x000fe20000000800 */
[----:B-1----:R-:W-:-:S03]  /*00c0*/  LOP3.LUT R7, R0, 0x7f, RZ, 0xc0, !PT ;  /* 0x0000007f00077812 */ /* 0x002fc600078ec0ff */
[----:B------:R-:W1:Y:S01]  /*00d0*/  S2UR UR34, SR_CTAID.X ;  /* 0x00000000002279c3 */ /* 0x000e620000002500 */
[----:B---3--:R-:W-:Y:S01]  /*00e0*/  VIADD R5, R12, 0xffffffff ;  /* 0xffffffff0c057836 */ /* 0x008fe20000000000 */
[C---:B------:R-:W-:Y:S02]  /*00f0*/  ISETP.GE.U32.AND P0, PT, R7.reuse, 0x20, PT ;  /* 0x000000200700780c */ /* 0x040fe40003f06070 */
[C---:B------:R-:W-:Y:S02]  /*0100*/  ISETP.NE.U32.AND P2, PT, R7.reuse, RZ, PT ;  /* 0x000000ff0700720c */ /* 0x040fe40003f45070 */
[----:B------:R-:W-:Y:S02]  /*0110*/  LEA R4, R7, UR20, 0x2 ;  /* 0x0000001407047c11 */ /* 0x000fe4000f8e10ff */
[----:B------:R-:W2:Y:S07]  /*0120*/  LDC R6, c[0x0][0x228] ;  /* 0x00008a00ff067b82 */ /* 0x000eae0000000800 */
[----:B------:R3:W-:Y:S01]  /*0130*/  @!P0 STS [R4], RZ ;  /* 0x000000ff04008388 */ /* 0x0007e20000000800 */
[----:B------:R-:W-:-:S03]  /*0140*/  NOP ;  /* 0x0000000000007918 */ /* 0x000fc60000000000 */
[----:B------:R3:W-:Y:S01]  /*0150*/  @!P2 STS [UR20+0x20], R5 ;  /* 0x00002005ff00a988 */ /* 0x0007e20008000814 */
[----:B----4-:R-:W-:-:S04]  /*0160*/  UIMAD UR4, UR5, UR4, UR23 ;  /* 0x00000004050472a4 */ /* 0x010fc8000f8e0217 */
[----:B-1----:R-:W-:-:S04]  /*0170*/  UIMAD UR4, UR4, UR6, UR34 ;  /* 0x00000006040472a4 */ /* 0x002fc8000f8e0222 */
[----:B------:R-:W-:Y:S01]  /*0180*/  UIMAD UR5, UR4, 0x180, URZ ;  /* 0x00000180040578a4 */ /* 0x000fe2000f8e023f */
[----:B--2---:R-:W-:Y:S02]  /*0190*/  VIADD R6, R6, 0xffffffff ;  /* 0xffffffff06067836 */ /* 0x004fe40000000000 */
[----:B------:R-:W-:Y:S01]  /*01a0*/  UMOV UR4, URZ ;  /* 0x0000003f00047c82 */ /* 0x000fe20008000000 */
[----:B------:R-:W-:-:S04]  /*01b0*/  UIADD3 UR28, UP0, UR5, UR32, URZ ;  /* 0x00000020051c7290 */ /* 0x000fc8000ff1e03f */
[----:B------:R-:W-:Y:S01]  /*01c0*/  ULEA.HI.X.SX32 UR29, UR5, UR33, 0x1, UP0 ;  /* 0x00000021051d7291 */ /* 0x000fe200080f0e3f */
[----:B---3--:R-:W-:Y:S11]  /*01d0*/  @P2 BRA `(.L_x_1) ;  /* 0x0000000000182947 */ /* 0x008ff60003800000 */
[----:B------:R-:W1:Y:S01]  /*01e0*/  LDS R2, [UR20+0x8] ;  /* 0x00000814ff027984 */ /* 0x000e620008000800 */
[----:B------:R-:W2:Y:S01]  /*01f0*/  LDC.64 R8, c[0x0][0x210] ;  /* 0x00008400ff087b82 */ /* 0x000ea20000000a00 */
[----:B------:R-:W-:Y:S02]  /*0200*/  IMAD.MOV.U32 R3, RZ, RZ, 0x70 ;  /* 0x00000070ff037424 */ /* 0x000fe400078e00ff */
[----:B--2---:R2:W-:Y:S03]  /*0210*/  STS.64 [UR20], R8 ;  /* 0x00000008ff007988 */ /* 0x0045e60008000a14 */
[----:B-1----:R-:W-:-:S05]  /*0220*/  LOP3.LUT R2, R2, 0x10, R3, 0xd8, !PT ;  /* 0x0000001002027812 */ /* 0x002fca00078ed803 */
[----:B------:R2:W-:Y:S02]  /*0230*/  STS [UR20+0x8], R2 ;  /* 0x00000802ff007988 */ /* 0x0005e40008000814 */
.L_x_1:
[----:B------:R-:W-:Y:S05]  /*0240*/  BSYNC B0 ;  /* 0x0000000000007941 */ /* 0x000fea0003800000 */
.L_x_0:
[----:B------:R-:W-:Y:S04]  /*0250*/  BSSY B0, `(.L_x_2) ;  /* 0x000000a000007945 */ /* 0x000fe80003800000 */
[----:B------:R-:W-:Y:S05]  /*0260*/  @P2 BRA `(.L_x_3) ;  /* 0x0000000000202947 */ /* 0x000fea0003800000 */
[----:B--2---:R-:W1:Y:S01]  /*0270*/  LDS R2, [UR20+0x34] ;  /* 0x00003414ff027984 */ /* 0x004e620008000800 */
[----:B------:R-:W-:Y:S02]  /*0280*/  IMAD.MOV.U32 R3, RZ, RZ, 0x7f000000 ;  /* 0x7f000000ff037424 */ /* 0x000fe400078e00ff */
[----:B------:R-:W-:Y:S01]  /*0290*/  @!P2 IMAD.MOV.U32 R8, RZ, RZ, 0x7f ;  /* 0x0000007fff08a424 */ /* 0x000fe200078e00ff */
[----:B------:R-:W2:Y:S02]  /*02a0*/  @!P2 LDS R9, [UR20+0x38] ;  /* 0x00003814ff09a984 */ /* 0x000ea40008000800 */
[----:B-1----:R-:W-:Y:S02]  /*02b0*/  LOP3.LUT R2, R2, 0xff000000, R3, 0xb8, !PT ;  /* 0xff00000002027812 */ /* 0x002fe400078eb803 */
[----:B--2---:R-:W-:-:S03]  /*02c0*/  @!P2 LOP3.LUT R3, R9, 0xff, R8, 0xb8, !PT ;  /* 0x000000ff0903a812 */ /* 0x004fc600078eb808 */
[----:B------:R1:W-:Y:S04]  /*02d0*/  STS [UR20+0x34], R2 ;  /* 0x00003402ff007988 */ /* 0x0003e80008000814 */
[----:B------:R1:W-:Y:S02]  /*02e0*/  @!P2 STS [UR20+0x38], R3 ;  /* 0x00003803ff00a988 */ /* 0x0003e40008000814 */
.L_x_3:
[----:B------:R-:W-:Y:S05]  /*02f0*/  BSYNC B0 ;  /* 0x0000000000007941 */ /* 0x000fea0003800000 */
.L_x_2:
[----:B------:R-:W-:Y:S04]  /*0300*/  BSSY B0, `(.L_x_4) ;  /* 0x000000a000007945 */ /* 0x000fe80003800000 */
[----:B------:R-:W-:Y:S05]  /*0310*/  @P2 BRA `(.L_x_5) ;  /* 0x0000000000202947 */ /* 0x000fea0003800000 */
[----:B-12---:R-:W1:Y:S01]  /*0320*/  LDS R2, [UR20+0x1c] ;  /* 0x00001c14ff027984 */ /* 0x006e620008000800 */
[----:B------:R-:W2:Y:S03]  /*0330*/  LDC.64 R10, c[0x0][0x238] ;  /* 0x00008e00ff0a7b82 */ /* 0x000ea60000000a00 */
[----:B------:R3:W-:Y:S01]  /*0340*/  STS [UR20+0x24], R6 ;  /* 0x00002406ff007988 */ /* 0x0007e20008000814 */
[--C-:B--2---:R-:W-:Y:S02]  /*0350*/  SHF.R.U32.HI R9, RZ, 0x4, R11.reuse ;  /* 0x00000004ff097819 */ /* 0x104fe4000001160b */
[----:B------:R-:W-:-:S05]  /*0360*/  SHF.R.U64 R3, R10, 0x4, R11 ;  /* 0x000000040a037819 */ /* 0x000fca000000120b */
[----:B------:R3:W-:Y:S01]  /*0370*/  STS [UR20+0xc], R3 ;  /* 0x00000c03ff007988 */ /* 0x0007e20008000814 */
[----:B-1----:R-:W-:-:S05]  /*0380*/  LOP3.LUT R2, R2, 0xf, R9, 0xb8, !PT ;  /* 0x0000000f02027812 */ /* 0x002fca00078eb809 */
[----:B------:R3:W-:Y:S02]  /*0390*/  STS [UR20+0x1c], R2 ;  /* 0x00001c02ff007988 */ /* 0x0007e40008000814 */
.L_x_5:
[----:B------:R-:W-:Y:S05]  /*03a0*/  BSYNC B0 ;  /* 0x0000000000007941 */ /* 0x000fea0003800000 */
.L_x_4:
[----:B------:R-:W-:Y:S04]  /*03b0*/  BSSY B1, `(.L_x_6) ;  /* 0x000001d000017945 */ /* 0x000fe80003800000 */
[----:B------:R-:W-:Y:S04]  /*03c0*/  BSSY B0, `(.L_x_7) ;  /* 0x0000018000007945 */ /* 0x000fe80003800000 */
[----:B------:R-:W-:Y:S05]  /*03d0*/  @P2 BRA `(.L_x_8) ;  /* 0x00000000001c2947 */ /* 0x000fea0003800000 */
[----:B-123--:R-:W1:Y:S02]  /*03e0*/  LDS R2, [UR20+0x34] ;  /* 0x00003414ff027984 */ /* 0x00ee640008000800 */
[----:B-1----:R-:W-:-:S05]  /*03f0*/  LOP3.LUT R2, R2, 0x7, RZ, 0xb8, !PT ;  /* 0x0000000702027812 */ /* 0x002fca00078eb8ff */
[----:B------:R1:W-:Y:S01]  /*0400*/  STS [UR20+0x34], R2 ;  /* 0x00003402ff007988 */ /* 0x0003e20008000814 */
[----:B------:R-:W-:Y:S05]  /*0410*/  @P2 BRA `(.L_x_9) ;  /* 0x00000000001c2947 */ /* 0x000fea0003800000 */
[----:B-1----:R-:W1:Y:S02]  /*0420*/  LDS R2, [UR20+0x34] ;  /* 0x00003414ff027984 */ /* 0x002e640008000800 */
[----:B-1----:R-:W-:-:S05]  /*0430*/  LOP3.LUT R2, R2, 0x38, RZ, 0xb8, !PT ;  /* 0x0000003802027812 */ /* 0x002fca00078eb8ff */
[----:B------:R4:W-:Y:S02]  /*0440*/  STS [UR20+0x34], R2 ;  /* 0x00003402ff007988 */ /* 0x0009e40008000814 */
.L_x_8:
[----:B------:R-:W-:Y:S05]  /*0450*/  @P2 BRA `(.L_x_10) ;  /* 0x00000000001c2947 */ /* 0x000fea0003800000 */
[----:B-1234-:R-:W1:Y:S02]  /*0460*/  LDS R2, [UR20+0x8] ;  /* 0x00000814ff027984 */ /* 0x01ee640008000800 */
[----:B-1----:R-:W-:-:S05]  /*0470*/  LOP3.LUT R2, R2, 0x780, RZ, 0xb8, !PT ;  /* 0x0000078002027812 */ /* 0x002fca00078eb8ff */
[----:B------:R2:W-:Y:S02]  /*0480*/  STS [UR20+0x8], R2 ;  /* 0x00000802ff007988 */ /* 0x0005e40008000814 */
.L_x_9:
[----:B------:R-:W-:Y:S05]  /*0490*/  @P2 BRA `(.L_x_11) ;  /* 0x0000000000282947 */ /* 0x000fea0003800000 */
[----:B-12---:R-:W1:Y:S02]  /*04a0*/  LDS R2, [UR20+0x8] ;  /* 0x00000814ff027984 */ /* 0x006e640008000800 */
[----:B-1----:R-:W-:-:S05]  /*04b0*/  LOP3.LUT R2, R2, 0x1800, RZ, 0xb8, !PT ;  /* 0x0000180002027812 */ /* 0x002fca00078eb8ff */
[----:B------:R5:W-:Y:S02]  /*04c0*/  STS [UR20+0x8], R2 ;  /* 0x00000802ff007988 */ /* 0x000be40008000814 */
.L_x_10:
[----:B------:R-:W-:Y:S05]  /*04d0*/  @P2 BREAK B0 ;  /* 0x0000000000002942 */ /* 0x000fea0003800000 */
[----:B------:R-:W-:Y:S05]  /*04e0*/  @P2 BRA `(.L_x_12) ;  /* 0x0000000000242947 */ /* 0x000fea0003800000 */
[----:B-1-3--:R-:W1:Y:S01]  /*04f0*/  LDS R3, [UR20+0x8] ;  /* 0x00000814ff037984 */ /* 0x00ae620008000800 */
[----:B--2-45:R-:W-:-:S05]  /*0500*/  IMAD.MOV.U32 R2, RZ, RZ, 0x6000 ;  /* 0x00006000ff027424 */ /* 0x034fca00078e00ff */
[----:B-1----:R-:W-:-:S04]  /*0510*/  LOP3.LUT R2, R3, 0x6000, R2, 0xd8, !PT ;  /* 0x0000600003027812 */ /* 0x002fc800078ed802 */
[----:B------:R-:W-:-:S05]  /*0520*/  LOP3.LUT R2, R2, 0x400000, RZ, 0xb8, !PT ;  /* 0x0040000002027812 */ /* 0x000fca00078eb8ff */
[----:B------:R3:W-:Y:S02]  /*0530*/  STS [UR20+0x8], R2 ;  /* 0x00000802ff007988 */ /* 0x0007e40008000814 */
.L_x_11:
[----:B------:R-:W-:Y:S05]  /*0540*/  BSYNC B0 ;  /* 0x0000000000007941 */ /* 0x000fea0003800000 */
.L_x_7:
[----:B-123--:R-:W1:Y:S02]  /*0550*/  @!P2 LDS R2, [UR20+0x8] ;  /* 0x00000814ff02a984 */ /* 0x00ee640008000800 */
[----:B-1----:R-:W-:-:S05]  /*0560*/  @!P2 LOP3.LUT R2, R2, 0x8000, RZ, 0xb8, !PT ;  /* 0x000080000202a812 */ /* 0x002fca00078eb8ff */
[----:B------:R1:W-:Y:S02]  /*0570*/  @!P2 STS [UR20+0x8], R2 ;  /* 0x00000802ff00a988 */ /* 0x0003e40008000814 */
.L_x_12:
[----:B------:R-:W-:Y:S05]  /*0580*/  BSYNC B1 ;  /* 0x0000000000017941 */ /* 0x000fea0003800000 */
.L_x_6:
[----:B------:R-:W-:Y:S05]  /*0590*/  WARPSYNC.ALL ;  /* 0x0000000000007948 */ /* 0x000fea0003800000 */
[----:B------:R-:W-:Y:S05]  /*05a0*/  @P0 BRA `(.L_x_13) ;  /* 0x0000000000280947 */ /* 0x000fea0003800000 */
[----:B-12345:R-:W1:Y:S01]  /*05b0*/  S2R R2, SR_LANEID ;  /* 0x0000000000027919 */ /* 0x03ee620000000000 */
[----:B------:R-:W-:Y:S05]  /*05c0*/  WARPSYNC.ALL ;  /* 0x0000000000007948 */ /* 0x000fea0003800000 */
[----:B-1----:R-:W-:-:S05]  /*05d0*/  IMAD.SHL.U32 R8, R2, 0x4, RZ ;  /* 0x0000000402087824 */ /* 0x002fca00078e00ff */
[----:B------:R-:W1:Y:S01]  /*05e0*/  LDS R9, [R8+UR20] ;  /* 0x0000001408097984 */ /* 0x000e620008000800 */
[----:B------:R-:W-:-:S05]  /*05f0*/  IADD3 R2, P1, R8, UR28, RZ ;  /* 0x0000001c08027c10 */ /* 0x000fca000ff3e0ff */
[----:B------:R-:W-:-:S05]  /*0600*/  IMAD.X R3, RZ, RZ, UR29, P1 ;  /* 0x0000001dff037e24 */ /* 0x000fca00088e06ff */
[----:B-1----:R1:W2:Y:S01]  /*0610*/  ATOMG.E.EXCH.STRONG.GPU PT, RZ, [R2], R9 ;  /* 0x0000000902ff73a8 */ /* 0x0022a200041ee100 */
[----:B------:R-:W-:-:S04]  /*0620*/  DEPBAR {5,4,3,2,1,0} ;  /* 0x0000003f0000791a */ /* 0x000fc80000000000 */
[----:B------:R1:W-:Y:S01]  /*0630*/  UTMACCTL.IV [UR28] ;  /* 0x000000001c0079b9 */ /* 0x0003e20008000000 */
[----:B------:R-:W-:Y:S01]  /*0640*/  NOP ;  /* 0x0000000000007918 */ /* 0x000fe20000000000 */
.L_x_13:
[----:B------:R-:W-:Y:S05]  /*0650*/  @P0 BRA `(.L_x_14) ;  /* 0x00000000000c0947 */ /* 0x000fea0003800000 */
[----:B------:R0:W-:Y:S01]  /*0660*/  UTMACMDFLUSH ;  /* 0x00000000000079b7 */ /* 0x0001e20000000000 */
[----:B------:R-:W-:Y:S05]  /*0670*/  @P0 BRA `(.L_x_14) ;  /* 0x0000000000040947 */ /* 0x000fea0003800000 */
[----:B------:R-:W-:-:S04]  /*0680*/  DEPBAR.LE SB0, 0x0 ;  /* 0x000080000000791a */ /* 0x000fc80000000000 */
.L_x_14:
[----:B------:R-:W-:Y:S05]  /*0690*/  WARPSYNC.ALL ;  /* 0x0000000000007948 */ /* 0x000fea0003800000 */
[----:B--2---:R-:W-:Y:S06]  /*06a0*/  BAR.SYNC.DEFER_BLOCKING 0x0 ;  /* 0x0000000000007b1d */ /* 0x004fec0000010000 */
[----:B------:R-:W-:Y:S02]  /*06b0*/  BSSY B1, `(.L_x_15) ;  /* 0x000000b000017945 */ /* 0x000fe40003800000 */
[----:B------:R-:W-:Y:S06]  /*06c0*/  BAR.SYNC.DEFER_BLOCKING 0x0 ;  /* 0x0000000000007b1d */ /* 0x000fec0000010000 */
[----:B------:R2:W-:Y:S01]  /*06d0*/  @!P0 STS [R4], RZ ;  /* 0x000000ff04008388 */ /* 0x0005e20000000800 */
[----:B------:R-:W-:Y:S01]  /*06e0*/  NOP ;  /* 0x0000000000007918 */ /* 0x000fe20000000000 */
[----:B------:R-:W-:Y:S05]  /*06f0*/  @P2 BRA `(.L_x_16) ;  /* 0x0000000000182947 */ /* 0x000fea0003800000 */
[----:B-1-345:R-:W1:Y:S01]  /*0700*/  LDS R2, [UR20+0x8] ;  /* 0x00000814ff027984 */ /* 0x03ae620008000800 */
[----:B------:R-:W3:Y:S01]  /*0710*/  LDC.64 R8, c[0x0][0x218] ;  /* 0x00008600ff087b82 */ /* 0x000ee20000000a00 */
[----:B------:R-:W-:Y:S02]  /*0720*/  IMAD.MOV.U32 R3, RZ, RZ, 0x70 ;  /* 0x00000070ff037424 */ /* 0x000fe400078e00ff */
[----:B---3--:R3:W-:Y:S03]  /*0730*/  STS.64 [UR20], R8 ;  /* 0x00000008ff007988 */ /* 0x0087e60008000a14 */
[----:B-1----:R-:W-:-:S05]  /*0740*/  LOP3.LUT R2, R2, 0x10, R3, 0xd8, !PT ;  /* 0x0000001002027812 */ /* 0x002fca00078ed803 */
[----:B------:R3:W-:Y:S02]  /*0750*/  STS [UR20+0x8], R2 ;  /* 0x00000802ff007988 */ /* 0x0007e40008000814 */
.L_x_16:
[----:B-1----:R-:W-:Y:S05]  /*0760*/  BSYNC B1 ;  /* 0x0000000000017941 */ /* 0x002fea0003800000 */
.L_x_15:
[----:B------:R-:W-:Y:S04]  /*0770*/  BSSY B2, `(.L_x_17) ;  /* 0x000000f000027945 */ /* 0x000fe80003800000 */
[----:B------:R-:W-:Y:S04]  /*0780*/  BSSY B1, `(.L_x_18) ;  /* 0x000000c000017945 */ /* 0x000fe80003800000 */
[----:B------:R-:W-:Y:S05]  /*0790*/  @P2 BRA `(.L_x_19) ;  /* 0x0000000000282947 */ /* 0x000fea0003800000 */
[----:B---345:R-:W1:Y:S01]  /*07a0*/  LDS R2, [UR20+0x34] ;  /* 0x00003414ff027984 */ /* 0x038e620008000800 */
[----:B------:R-:W-:Y:S01]  /*07b0*/  IMAD.MOV.U32 R3, RZ, RZ, 0x7f000000 ;  /* 0x7f000000ff037424 */ /* 0x000fe200078e00ff */
[----:B------:R-:W-:Y:S05]  /*07c0*/  @P2 BREAK B1 ;  /* 0x0000000000012942 */ /* 0x000fea0003800000 */
[----:B-1----:R-:W-:-:S05]  /*07d0*/  LOP3.LUT R2, R2, 0xff000000, R3, 0xb8, !PT ;  /* 0xff00000002027812 */ /* 0x002fca00078eb803 */
[----:B------:R1:W-:Y:S01]  /*07e0*/  STS [UR20+0x34], R2 ;  /* 0x00003402ff007988 */ /* 0x0003e20008000814 */
[----:B------:R-:W-:Y:S05]  /*07f0*/  @P2 BRA `(.L_x_20) ;  /* 0x0000000000182947 */ /* 0x000fea0003800000 */
[----:B-1----:R-:W1:Y:S01]  /*0800*/  LDS R2, [UR20+0x38] ;  /* 0x00003814ff027984 */ /* 0x002e620008000800 */
[----:B------:R-:W-:-:S05]  /*0810*/  IMAD.MOV.U32 R3, RZ, RZ, 0x7f ;  /* 0x0000007fff037424 */ /* 0x000fca00078e00ff */
[----:B-1----:R-:W-:-:S05]  /*0820*/  LOP3.LUT R2, R2, 0xff, R3, 0xb8, !PT ;  /* 0x000000ff02027812 */ /* 0x002fca00078eb803 */
[----:B------:R1:W-:Y:S02]  /*0830*/  STS [UR20+0x38], R2 ;  /* 0x00003802ff007988 */ /* 0x0003e40008000814 */
.L_x_19:
[----:B------:R-:W-:Y:S05]  /*0840*/  BSYNC B1 ;  /* 0x0000000000017941 */ /* 0x000fea0003800000 */
.L_x_18:
[----:B------:R1:W-:Y:S02]  /*0850*/  @!P2 STS [UR20+0x20], R5 ;  /* 0x00002005ff00a988 */ /* 0x0003e40008000814 */
.L_x_20:
[----:B------:R-:W-:Y:S05]  /*0860*/  BSYNC B2 ;  /* 0x0000000000027941 */ /* 0x000fea0003800000 */
.L_x_17:
[----:B------:R-:W-:Y:S05]  /*0870*/  WARPSYNC.ALL ;  /* 0x0000000000007948 */ /* 0x000fea0003800000 */
[----:B-1----:R-:W1:Y:S01]  /*0880*/  LDC R5, c[0x0][0x22c] ;  /* 0x00008b00ff057b82 */ /* 0x002e620000000800 */
[----:B------:R-:W-:Y:S01]  /*0890*/  BSSY B2, `(.L_x_21) ;  /* 0x000000b000027945 */ /* 0x000fe20003800000 */
[----:B-1----:R-:W-:-:S03]  /*08a0*/  VIADD R5, R5, 0xffffffff ;  /* 0xffffffff05057836 */ /* 0x002fc60000000000 */
[----:B------:R-:W-:Y:S05]  /*08b0*/  @P2 BRA `(.L_x_22) ;  /* 0x0000000000202947 */ /* 0x000fea0003800000 */
[----:B---345:R-:W1:Y:S01]  /*08c0*/  LDS R2, [UR20+0x1c] ;  /* 0x00001c14ff027984 */ /* 0x038e620008000800 */
[----:B------:R-:W3:Y:S03]  /*08d0*/  LDC.64 R10, c[0x0][0x240] ;  /* 0x00009000ff0a7b82 */ /* 0x000ee60000000a00 */
[----:B------:R4:W-:Y:S01]  /*08e0*/  STS [UR20+0x24], R5 ;  /* 0x00002405ff007988 */ /* 0x0009e20008000814 */
[--C-:B---3--:R-:W-:Y:S02]  /*08f0*/  SHF.R.U32.HI R9, RZ, 0x4, R11.reuse ;  /* 0x00000004ff097819 */ /* 0x108fe4000001160b */
[----:B------:R-:W-:-:S05]  /*0900*/  SHF.R.U64 R3, R10, 0x4, R11 ;  /* 0x000000040a037819 */ /* 0x000fca000000120b */
[----:B------:R4:W-:Y:S01]  /*0910*/  STS [UR20+0xc], R3 ;  /* 0x00000c03ff007988 */ /* 0x0009e20008000814 */
[----:B-1----:R-:W-:-:S05]  /*0920*/  LOP3.LUT R2, R2, 0xf, R9, 0xb8, !PT ;  /* 0x0000000f02027812 */ /* 0x002fca00078eb809 */
[----:B------:R4:W-:Y:S02]  /*0930*/  STS [UR20+0x1c], R2 ;  /* 0x00001c02ff007988 */ /* 0x0009e40008000814 */
.L_x_22:
[----:B------:R-:W-:Y:S05]  /*0940*/  BSYNC B2 ;  /* 0x0000000000027941 */ /* 0x000fea0003800000 */
.L_x_21:
[----:B------:R-:W-:Y:S04]  /*0950*/  BSSY B3, `(.L_x_23) ;  /* 0x000001d000037945 */ /* 0x000fe80003800000 */
[----:B------:R-:W-:Y:S04]  /*0960*/  BSSY B2, `(.L_x_24) ;  /* 0x0000018000027945 */ /* 0x000fe80003800000 */
[----:B------:R-:W-:Y:S05]  /*0970*/  @P2 BRA `(.L_x_25) ;  /* 0x00000000001c2947 */ /* 0x000fea0003800000 */
[----:B---345:R-:W1:Y:S02]  /*0980*/  LDS R2, [UR20+0x34] ;  /* 0x00003414ff027984 */ /* 0x038e640008000800 */
[----:B-1----:R-:W-:-:S05]  /*0990*/  LOP3.LUT R2, R2, 0x7, RZ, 0xb8, !PT ;  /* 0x0000000702027812 */ /* 0x002fca00078eb8ff */
[----:B------:R1:W-:Y:S01]  /*09a0*/  STS [UR20+0x34], R2 ;  /* 0x00003402ff007988 */ /* 0x0003e20008000814 */
[----:B------:R-:W-:Y:S05]  /*09b0*/  @P2 BRA `(.L_x_26) ;  /* 0x00000000001c2947 */ /* 0x000fea0003800000 */
[----:B-1----:R-:W1:Y:S02]  /*09c0*/  LDS R2, [UR20+0x34] ;  /* 0x00003414ff027984 */ /* 0x002e640008000800 */
[----:B-1----:R-:W-:-:S05]  /*09d0*/  LOP3.LUT R2, R2, 0x38, RZ, 0xb8, !PT ;  /* 0x0000003802027812 */ /* 0x002fca00078eb8ff */
[----:B------:R1:W-:Y:S02]  /*09e0*/  STS [UR20+0x34], R2 ;  /* 0x00003402ff007988 */ /* 0x0003e40008000814 */
.L_x_25:
[----:B------:R-:W-:Y:S05]  /*09f0*/  @P2 BRA `(.L_x_27) ;  /* 0x00000000001c2947 */ /* 0x000fea0003800000 */
[----:B-1-345:R-:W1:Y:S02]  /*0a00*/  LDS R2, [UR20+0x8] ;  /* 0x00000814ff027984 */ /* 0x03ae640008000800 */
[----:B-1----:R-:W-:-:S05]  /*0a10*/  LOP3.LUT R2, R2, 0x780, RZ, 0xb8, !PT ;  /* 0x0000078002027812 */ /* 0x002fca00078eb8ff */
[----:B------:R3:W-:Y:S02]  /*0a20*/  STS [UR20+0x8], R2 ;  /* 0x00000802ff007988 */ /* 0x0007e40008000814 */
.L_x_26:
[----:B------:R-:W-:Y:S05]  /*0a30*/  @P2 BRA `(.L_x_28) ;  /* 0x0000000000282947 */ /* 0x000fea0003800000 */
[----:B-1-3--:R-:W1:Y:S02]  /*0a40*/  LDS R2, [UR20+0x8] ;  /* 0x00000814ff027984 */ /* 0x00ae640008000800 */
[----:B-1----:R-:W-:-:S05]  /*0a50*/  LOP3.LUT R2, R2, 0x1800, RZ, 0xb8, !PT ;  /* 0x0000180002027812 */ /* 0x002fca00078eb8ff */
[----:B------:R1:W-:Y:S02]  /*0a60*/  STS [UR20+0x8], R2 ;  /* 0x00000802ff007988 */ /* 0x0003e40008000814 */
.L_x_27:
[----:B------:R-:W-:Y:S05]  /*0a70*/  @P2 BREAK B2 ;  /* 0x0000000000022942 */ /* 0x000fea0003800000 */
[----:B------:R-:W-:Y:S05]  /*0a80*/  @P2 BRA `(.L_x_29) ;  /* 0x0000000000242947 */ /* 0x000fea0003800000 */
[----:B-1-345:R-:W1:Y:S01]  /*0a90*/  LDS R2, [UR20+0x8] ;  /* 0x00000814ff027984 */ /* 0x03ae620008000800 */
[----:B------:R-:W-:-:S05]  /*0aa0*/  IMAD.MOV.U32 R3, RZ, RZ, 0x6000 ;  /* 0x00006000ff037424 */ /* 0x000fca00078e00ff */
[----:B-1----:R-:W-:-:S04]  /*0ab0*/  LOP3.LUT R2, R2, 0x6000, R3, 0xd8, !PT ;  /* 0x0000600002027812 */ /* 0x002fc800078ed803 */
[----:B------:R-:W-:-:S05]  /*0ac0*/  LOP3.LUT R2, R2, 0x400000, RZ, 0xb8, !PT ;  /* 0x0040000002027812 */ /* 0x000fca00078eb8ff */
[----:B------:R4:W-:Y:S02]  /*0ad0*/  STS [UR20+0x8], R2 ;  /* 0x00000802ff007988 */ /* 0x0009e40008000814 */
.L_x_28:
[----:B------:R-:W-:Y:S05]  /*0ae0*/  BSYNC B2 ;  /* 0x0000000000027941 */ /* 0x000fea0003800000 */
.L_x_24:
[----:B-1-34-:R-:W1:Y:S02]  /*0af0*/  @!P2 LDS R2, [UR20+0x8] ;  /* 0x00000814ff02a984 */ /* 0x01ae640008000800 */
[----:B-1----:R-:W-:-:S05]  /*0b00*/  @!P2 LOP3.LUT R2, R2, 0x8000, RZ, 0xb8, !PT ;  /* 0x000080000202a812 */ /* 0x002fca00078eb8ff */
[----:B------:R1:W-:Y:S02]  /*0b10*/  @!P2 STS [UR20+0x8], R2 ;  /* 0x00000802ff00a988 */ /* 0x0003e40008000814 */
.L_x_29:
[----:B------:R-:W-:Y:S05]  /*0b20*/  BSYNC B3 ;  /* 0x0000000000037941 */ /* 0x000fea0003800000 */
.L_x_23:
[----:B------:R-:W-:Y:S05]  /*0b30*/  WARPSYNC.ALL ;  /* 0x0000000000007948 */ /* 0x000fea0003800000 */
[----:B------:R-:W-:-:S04]  /*0b40*/  UIADD3 UR31, UR5, 0x80, URZ ;  /* 0x00000080051f7890 */ /* 0x000fc8000fffe03f */
[----:B------:R-:W-:-:S04]  /*0b50*/  UIADD3 UR30, UP0, UR31, UR32, URZ ;  /* 0x000000201f1e7290 */ /* 0x000fc8000ff1e03f */
[----:B------:R-:W-:Y:S01]  /*0b60*/  ULEA.HI.X.SX32 UR31, UR31, UR33, 0x1, UP0 ;  /* 0x000000211f1f7291 */ /* 0x000fe200080f0e3f */
[----:B------:R-:W-:Y:S11]  /*0b70*/  @P0 BRA `(.L_x_30) ;  /* 0x0000000000280947 */ /* 0x000ff60003800000 */
[----:B-1-345:R-:W1:Y:S01]  /*0b80*/  S2R R2, SR_LANEID ;  /* 0x0000000000027919 */ /* 0x03ae620000000000 */
[----:B------:R-:W-:Y:S05]  /*0b90*/  WARPSYNC.ALL ;  /* 0x0000000000007948 */ /* 0x000fea0003800000 */
[----:B-1----:R-:W-:-:S05]  /*0ba0*/  IMAD.SHL.U32 R8, R2, 0x4, RZ ;  /* 0x0000000402087824 */ /* 0x002fca00078e00ff */
[----:B------:R-:W1:Y:S01]  /*0bb0*/  LDS R9, [R8+UR20] ;  /* 0x0000001408097984 */ /* 0x000e620008000800 */
[----:B------:R-:W-:-:S05]  /*0bc0*/  IADD3 R2, P1, R8, UR30, RZ ;  /* 0x0000001e08027c10 */ /* 0x000fca000ff3e0ff */
[----:B------:R-:W-:-:S05]  /*0bd0*/  IMAD.X R3, RZ, RZ, UR31, P1 ;  /* 0x0000001fff037e24 */ /* 0x000fca00088e06ff */
[----:B-1----:R1:W3:Y:S01]  /*0be0*/  ATOMG.E.EXCH.STRONG.GPU PT, RZ, [R2], R9 ;  /* 0x0000000902ff73a8 */ /* 0x0022e200041ee100 */
[----:B------:R-:W-:-:S04]  /*0bf0*/  DEPBAR {5,4,3,2,1,0} ;  /* 0x0000003f0000791a */ /* 0x000fc80000000000 */
[----:B------:R1:W-:Y:S01]  /*0c00*/  UTMACCTL.IV [UR30] ;  /* 0x000000001e0079b9 */ /* 0x0003e20008000000 */
[----:B------:R-:W-:Y:S01]  /*0c10*/  NOP ;  /* 0x0000000000007918 */ /* 0x000fe20000000000 */
.L_x_30:
[----:B------:R-:W-:Y:S05]  /*0c20*/  @P0 BRA `(.L_x_31) ;  /* 0x00000000000c0947 */ /* 0x000fea0003800000 */
[----:B------:R0:W-:Y:S01]  /*0c30*/  UTMACMDFLUSH ;  /* 0x00000000000079b7 */ /* 0x0001e20000000000 */
[----:B------:R-:W-:Y:S05]  /*0c40*/  @P0 BRA `(.L_x_31) ;  /* 0x0000000000040947 */ /* 0x000fea0003800000 */
[----:B------:R-:W-:-:S04]  /*0c50*/  DEPBAR.LE SB0, 0x0 ;  /* 0x000080000000791a */ /* 0x000fc80000000000 */
.L_x_31:
[----:B------:R-:W-:Y:S05]  /*0c60*/  WARPSYNC.ALL ;  /* 0x0000000000007948 */ /* 0x000fea0003800000 */
[----:B---3--:R-:W-:Y:S06]  /*0c70*/  BAR.SYNC.DEFER_BLOCKING 0x0 ;  /* 0x0000000000007b1d */ /* 0x008fec0000010000 */
[----:B------:R-:W-:Y:S02]  /*0c80*/  BSSY B3, `(.L_x_32) ;  /* 0x000000b000037945 */ /* 0x000fe40003800000 */
[----:B------:R-:W-:Y:S06]  /*0c90*/  BAR.SYNC.DEFER_BLOCKING 0x0 ;  /* 0x0000000000007b1d */ /* 0x000fec0000010000 */
[----:B------:R3:W-:Y:S01]  /*0ca0*/  @!P0 STS [R4], RZ ;  /* 0x000000ff04008388 */ /* 0x0007e20000000800 */
[----:B------:R-:W-:Y:S01]  /*0cb0*/  NOP ;  /* 0x0000000000007918 */ /* 0x000fe20000000000 */
[----:B------:R-:W-:Y:S05]  /*0cc0*/  @P2 BRA `(.L_x_33) ;  /* 0x0000000000182947 */ /* 0x000fea0003800000 */
[----:B-1--45:R-:W1:Y:S01]  /*0cd0*/  LDS R2, [UR20+0x8] ;  /* 0x00000814ff027984 */ /* 0x032e620008000800 */
[----:B------:R-:W4:Y:S01]  /*0ce0*/  LDC.64 R8, c[0x0][0x220] ;  /* 0x00008800ff087b82 */ /* 0x000f220000000a00 */
[----:B------:R-:W-:Y:S02]  /*0cf0*/  IMAD.MOV.U32 R3, RZ, RZ, 0x70 ;  /* 0x00000070ff037424 */ /* 0x000fe400078e00ff */
[----:B----4-:R4:W-:Y:S03]  /*0d00*/  STS.64 [UR20], R8 ;  /* 0x00000008ff007988 */ /* 0x0109e60008000a14 */
[----:B-1----:R-:W-:-:S05]  /*0d10*/  LOP3.LUT R2, R2, 0x10, R3, 0xd8, !PT ;  /* 0x0000001002027812 */ /* 0x002fca00078ed803 */
[----:B------:R4:W-:Y:S02]  /*0d20*/  STS [UR20+0x8], R2 ;  /* 0x00000802ff007988 */ /* 0x0009e40008000814 */
.L_x_33:
[----:B-1----:R-:W-:Y:S05]  /*0d30*/  BSYNC B3 ;  /* 0x0000000000037941 */ /* 0x002fea0003800000 */
.L_x_32:
[----:B------:R-:W-:Y:S04]  /*0d40*/  BSSY B3, `(.L_x_34) ;  /* 0x0000033000037945 */ /* 0x000fe80003800000 */
[----:B------:R-:W-:Y:S04]  /*0d50*/  BSSY B4, `(.L_x_35) ;  /* 0x000002e000047945 */ /* 0x000fe80003800000 */
[----:B------:R-:W-:Y:S05]  /*0d60*/  @P2 BRA `(.L_x_36) ;  /* 0x0000000000242947 */ /* 0x000fea0003800000 */
[----:B----45:R-:W1:Y:S01]  /*0d70*/  LDS R2, [UR20+0x34] ;  /* 0x00003414ff027984 */ /* 0x030e620008000800 */
[----:B------:R-:W-:-:S05]  /*0d80*/  IMAD.MOV.U32 R3, RZ, RZ, 0x7f000000 ;  /* 0x7f000000ff037424 */ /* 0x000fca00078e00ff */
[----:B-1----:R-:W-:-:S05]  /*0d90*/  LOP3.LUT R2, R2, 0xff000000, R3, 0xb8, !PT ;  /* 0xff00000002027812 */ /* 0x002fca00078eb803 */
[----:B------:R1:W-:Y:S01]  /*0da0*/  STS [UR20+0x34], R2 ;  /* 0x00003402ff007988 */ /* 0x0003e20008000814 */
[----:B------:R-:W-:Y:S05]  /*0db0*/  @P2 BRA `(.L_x_37) ;  /* 0x0000000000182947 */ /* 0x000fea0003800000 */
[----:B-1----:R-:W1:Y:S01]  /*0dc0*/  LDS R2, [UR20+0x38] ;  /* 0x00003814ff027984 */ /* 0x002e620008000800 */
[----:B------:R-:W-:-:S05]  /*0dd0*/  IMAD.MOV.U32 R3, RZ, RZ, 0x7f ;  /* 0x0000007fff037424 */ /* 0x000fca00078e00ff */
[----:B-1----:R-:W-:-:S05]  /*0de0*/  LOP3.LUT R2, R2, 0xff, R3, 0xb8, !PT ;  /* 0x000000ff02027812 */ /* 0x002fca00078eb803 */
[----:B------:R1:W-:Y:S02]  /*0df0*/  STS [UR20+0x38], R2 ;  /* 0x00003802ff007988 */ /* 0x0003e40008000814 */
.L_x_36:
[----:B------:R-:W-:Y:S05]  /*0e00*/  @P2 BRA `(.L_x_38) ;  /* 0x00000000000c2947 */ /* 0x000fea0003800000 */
[----:B------:R1:W-:Y:S02]  /*0e10*/  STS [UR20+0x20], R5 ;  /* 0x00002005ff007988 */ /* 0x0003e40008000814 */
.L_x_37:
[----:B------:R-:W-:Y:S05]  /*0e20*/  @P2 BRA `(.L_x_39) ;  /* 0x0000000000242947 */ /* 0x000fea0003800000 */
[----:B------:R1:W-:Y:S02]  /*0e30*/  STS [UR20+0x24], R6 ;  /* 0x00002406ff007988 */ /* 0x0003e40008000814 */
.L_x_38:
[----:B------:R-:W-:Y:S05]  /*0e40*/  @P2 BRA `(.L_x_40) ;  /* 0x00000000002c2947 */ /* 0x000fea0003800000 */
[----:B-1--45:R-:W1:Y:S01]  /*0e50*/  LDS R2, [UR20+0x1c] ;  /* 0x00001c14ff027984 */ /* 0x032e620008000800 */
[----:B------:R-:W4:Y:S02]  /*0e60*/  LDC.64 R8, c[0x0][0x248] ;  /* 0x00009200ff087b82 */ /* 0x000f240000000a00 */
[--C-:B----4-:R-:W-:Y:S02]  /*0e70*/  SHF.R.U32.HI R5, RZ, 0x4, R9.reuse ;  /* 0x00000004ff057819 */ /* 0x110fe40000011609 */
[----:B------:R-:W-:-:S05]  /*0e80*/  SHF.R.U64 R3, R8, 0x4, R9 ;  /* 0x0000000408037819 */ /* 0x000fca0000001209 */
[----:B------:R4:W-:Y:S01]  /*0e90*/  STS [UR20+0xc], R3 ;  /* 0x00000c03ff007988 */ /* 0x0009e20008000814 */
[----:B-1----:R-:W-:-:S05]  /*0ea0*/  LOP3.LUT R2, R2, 0xf, R5, 0xb8, !PT ;  /* 0x0000000f02027812 */ /* 0x002fca00078eb805 */
[----:B------:R4:W-:Y:S02]  /*0eb0*/  STS [UR20+0x1c], R2 ;  /* 0x00001c02ff007988 */ /* 0x0009e40008000814 */
.L_x_39:
[----:B------:R-:W-:Y:S05]  /*0ec0*/  @P2 BRA `(.L_x_41) ;  /* 0x00000000001c2947 */ /* 0x000fea0003800000 */
[----:B-1--45:R-:W1:Y:S02]  /*0ed0*/  LDS R2, [UR20+0x34] ;  /* 0x00003414ff027984 */ /* 0x032e640008000800 */
[----:B-1----:R-:W-:-:S05]  /*0ee0*/  LOP3.LUT R2, R2, 0x7, RZ, 0xb8, !PT ;  /* 0x0000000702027812 */ /* 0x002fca00078eb8ff */
[----:B------:R1:W-:Y:S02]  /*0ef0*/  STS [UR20+0x34], R2 ;  /* 0x00003402ff007988 */ /* 0x0003e40008000814 */
.L_x_40:
[----:B------:R-:W-:Y:S05]  /*0f00*/  @P2 BRA `(.L_x_42) ;  /* 0x00000000001c2947 */ /* 0x000fea0003800000 */
[----:B-1--45:R-:W1:Y:S02]  /*0f10*/  LDS R2, [UR20+0x34] ;  /* 0x00003414ff027984 */ /* 0x032e640008000800 */
[----:B-1----:R-:W-:-:S05]  /*0f20*/  LOP3.LUT R2, R2, 0x38, RZ, 0xb8, !PT ;  /* 0x0000003802027812 */ /* 0x002fca00078eb8ff */
[----:B------:R1:W-:Y:S02]  /*0f30*/  STS [UR20+0x34], R2 ;  /* 0x00003402ff007988 */ /* 0x0003e40008000814 */
.L_x_41:
[----:B------:R-:W-:Y:S05]  /*0f40*/  @P2 BRA `(.L_x_43) ;  /* 0x00000000001c2947 */ /* 0x000fea0003800000 */
[----:B-1--45:R-:W1:Y:S02]  /*0f50*/  LDS R2, [UR20+0x8] ;  /* 0x00000814ff027984 */ /* 0x032e640008000800 */
[----:B-1----:R-:W-:-:S05]  /*0f60*/  LOP3.LUT R2, R2, 0x780, RZ, 0xb8, !PT ;  /* 0x0000078002027812 */ /* 0x002fca00078eb8ff */
[----:B------:R1:W-:Y:S02]  /*0f70*/  STS [UR20+0x8], R2 ;  /* 0x00000802ff007988 */ /* 0x0003e40008000814 */
.L_x_42:
[----:B------:R-:W-:Y:S05]  /*0f80*/  @P2 BRA `(.L_x_44) ;  /* 0x0000000000282947 */ /* 0x000fea0003800000 */
[----:B-1--45:R-:W1:Y:S02]  /*0f90*/  LDS R2, [UR20+0x8] ;  /* 0x00000814ff027984 */ /* 0x032e640008000800 */
[----:B-1----:R-:W-:-:S05]  /*0fa0*/  LOP3.LUT R2, R2, 0x1800, RZ, 0xb8, !PT ;  /* 0x0000180002027812 */ /* 0x002fca00078eb8ff */
[----:B------:R1:W-:Y:S02]  /*0fb0*/  STS [UR20+0x8], R2 ;  /* 0x00000802ff007988 */ /* 0x0003e40008000814 */
.L_x_43:
[----:B------:R-:W-:Y:S05]  /*0fc0*/  @P2 BREAK B4 ;  /* 0x0000000000042942 */ /* 0x000fea0003800000 */
[----:B------:R-:W-:Y:S05]  /*0fd0*/  @P2 BRA `(.L_x_45) ;  /* 0x0000000000242947 */ /* 0x000fea0003800000 */
[----:B-1--45:R-:W1:Y:S01]  /*0fe0*/  LDS R2, [UR20+0x8] ;  /* 0x00000814ff027984 */ /* 0x032e620008000800 */
[----:B------:R-:W-:-:S05]  /*0ff0*/  IMAD.MOV.U32 R3, RZ, RZ, 0x6000 ;  /* 0x00006000ff037424 */ /* 0x000fca00078e00ff */
[----:B-1----:R-:W-:-:S04]  /*1000*/  LOP3.LUT R2, R2, 0x6000, R3, 0xd8, !PT ;  /* 0x0000600002027812 */ /* 0x002fc800078ed803 */
[----:B------:R-:W-:-:S05]  /*1010*/  LOP3.LUT R2, R2, 0x400000, RZ, 0xb8, !PT ;  /* 0x0040000002027812 */ /* 0x000fca00078eb8ff */
[----:B------:R1:W-:Y:S02]  /*1020*/  STS [UR20+0x8], R2 ;  /* 0x00000802ff007988 */ /* 0x0003e40008000814 */
.L_x_44:
[----:B------:R-:W-:Y:S05]  /*1030*/  BSYNC B4 ;  /* 0x0000000000047941 */ /* 0x000fea0003800000 */
.L_x_35:
[----:B-1--45:R-:W1:Y:S02]  /*1040*/  @!P2 LDS R2, [UR20+0x8] ;  /* 0x00000814ff02a984 */ /* 0x032e640008000800 */
[----:B-1----:R-:W-:-:S05]  /*1050*/  @!P2 LOP3.LUT R2, R2, 0x8000, RZ, 0xb8, !PT ;  /* 0x000080000202a812 */ /* 0x002fca00078eb8ff */
[----:B------:R1:W-:Y:S02]  /*1060*/  @!P2 STS [UR20+0x8], R2 ;  /* 0x00000802ff00a988 */ /* 0x0003e40008000814 */
.L_x_45:
[----:B------:R-:W-:Y:S05]  /*1070*/  BSYNC B3 ;  /* 0x0000000000037941 */ /* 0x000fea0003800000 */
.L_x_34:
[----:B------:R-:W-:Y:S05]  /*1080*/  WARPSYNC.ALL ;  /* 0x0000000000007948 */ /* 0x000fea0003800000 */
[----:B------:R-:W-:Y:S01]  /*1090*/  UIADD3 UR5, UR5, 0x100, URZ ;  /* 0x0000010005057890 */ /* 0x000fe2000fffe03f */
[----:B------:R-:W-:Y:S02]  /*10a0*/  ISETP.GE.AND P1, PT, R12, 0x1, PT ;  /* 0x000000010c00780c */ /* 0x000fe40003f26270 */
[----:B------:R-:W-:Y:S02]  /*10b0*/  CS2R R88, SRZ ;  /* 0x0000000000587805 */ /* 0x000fe4000001ff00 */
[----:B------:R-:W-:Y:S01]  /*10c0*/  CS2R R90, SRZ ;  /* 0x00000000005a7805 */ /* 0x000fe2000001ff00 */
[----:B------:R-:W-:Y:S01]  /*10d0*/  UIADD3 UR32, UP0, UR5, UR32, URZ ;  /* 0x0000002005207290 */ /* 0x000fe2000ff1e03f */
[----:B------:R-:W-:-:S02]  /*10e0*/  CS2R R92, SRZ ;  /* 0x00000000005c7805 */ /* 0x000fc4000001ff00 */
[----:B------:R-:W-:Y:S02]  /*10f0*/  CS2R R94, SRZ ;  /* 0x00000000005e7805 */ /* 0x000fe4000001ff00 */
[----:B------:R-:W-:Y:S01]  /*1100*/  CS2R R96, SRZ ;  /* 0x0000000000607805 */ /* 0x000fe2000001ff00 */
[----:B------:R-:W-:Y:S01]  /*1110*/  ULEA.HI.X.SX32 UR33, UR5, UR33, 0x1, UP0 ;  /* 0x0000002105217291 */ /* 0x000fe200080f0e3f */
[----:B------:R-:W-:Y:S02]  /*1120*/  CS2R R98, SRZ ;  /* 0x0000000000627805 */ /* 0x000fe4000001ff00 */
[----:B------:R-:W-:Y:S02]  /*1130*/  CS2R R100, SRZ ;  /* 0x0000000000647805 */ /* 0x000fe4000001ff00 */
[----:B------:R-:W-:Y:S02]  /*1140*/  CS2R R102, SRZ ;  /* 0x0000000000667805 */ /* 0x000fe4000001ff00 */
[----:B------:R-:W-:-:S02]  /*1150*/  CS2R R104, SRZ ;  /* 0x0000000000687805 */ /* 0x000fc4000001ff00 */
[----:B------:R-:W-:Y:S02]  /*1160*/  CS2R R106, SRZ ;  /* 0x00000000006a7805 */ /* 0x000fe4000001ff00 */
[----:B------:R-:W-:Y:S02]  /*1170*/  CS2R R108, SRZ ;  /* 0x00000000006c7805 */ /* 0x000fe4000001ff00 */
        /* <DEDUP_REMOVED lines=41> */
[----:B------:R-:W-:Y:S01]  /*1410*/  CS2R R64, SRZ ;  /* 0x0000000000407805 */ /* 0x000fe2000001ff00 */
[----:B------:R-:W-:Y:S01]  /*1420*/  IMAD.MOV.U32 R66, RZ, RZ, RZ ;  /* 0x000000ffff427224 */ /* 0x000fe200078e00ff */
[----:B------:R-:W-:Y:S06]  /*1430*/  @P0 BRA `(.L_x_46) ;  /* 0x0000000000280947 */ /* 0x000fec0003800000 */
[----:B-1--45:R-:W2:Y:S01]  /*1440*/  S2R R2, SR_LANEID ;  /* 0x0000000000027919 */ /* 0x032ea20000000000 */
[----:B------:R-:W-:Y:S05]  /*1450*/  WARPSYNC.ALL ;  /* 0x0000000000007948 */ /* 0x000fea0003800000 */
[----:B--23--:R-:W-:-:S05]  /*1460*/  IMAD.SHL.U32 R4, R2, 0x4, RZ ;  /* 0x0000000402047824 */ /* 0x00cfca00078e00ff */
[----:B------:R-:W1:Y:S01]  /*1470*/  LDS R5, [R4+UR20] ;  /* 0x0000001404057984 */ /* 0x000e620008000800 */
[----:B------:R-:W-:-:S05]  /*1480*/  IADD3 R2, P3, R4, UR32, RZ ;  /* 0x0000002004027c10 */ /* 0x000fca000ff7e0ff */
[----:B------:R-:W-:-:S05]  /*1490*/  IMAD.X R3, RZ, RZ, UR33, P3 ;  /* 0x00000021ff037e24 */ /* 0x000fca00098e06ff */
[----:B-1----:R1:W2:Y:S01]  /*14a0*/  ATOMG.E.EXCH.STRONG.GPU PT, RZ, [R2], R5 ;  /* 0x0000000502ff73a8 */ /* 0x0022a200041ee100 */
[----:B------:R-:W-:-:S04]  /*14b0*/  DEPBAR {5,4,3,2,1,0} ;  /* 0x0000003f0000791a */ /* 0x000fc80000000000 */
[----:B------:R1:W-:Y:S01]  /*14c0*/  UTMACCTL.IV [UR32] ;  /* 0x00000000200079b9 */ /* 0x0003e20008000000 */
[----:B------:R-:W-:Y:S01]  /*14d0*/  NOP ;  /* 0x0000000000007918 */ /* 0x000fe20000000000 */
.L_x_46:
[----:B------:R-:W-:Y:S05]  /*14e0*/  @P0 BRA `(.L_x_47) ;  /* 0x00000000000c0947 */ /* 0x000fea0003800000 */
[----:B------:R0:W-:Y:S01]  /*14f0*/  UTMACMDFLUSH ;  /* 0x00000000000079b7 */ /* 0x0001e20000000000 */
[----:B------:R-:W-:Y:S05]  /*1500*/  @P0 BRA `(.L_x_47) ;  /* 0x0000000000040947 */ /* 0x000fea0003800000 */
[----:B------:R-:W-:-:S04]  /*1510*/  DEPBAR.LE SB0, 0x0 ;  /* 0x000080000000791a */ /* 0x000fc80000000000 */
.L_x_47:
[----:B------:R-:W-:Y:S05]  /*1520*/  WARPSYNC.ALL ;  /* 0x0000000000007948 */ /* 0x000fea0003800000 */
[----:B--2---:R-:W-:Y:S01]  /*1530*/  BAR.SYNC.DEFER_BLOCKING 0x0 ;  /* 0x0000000000007b1d */ /* 0x004fe20000010000 */
[----:B------:R-:W-:Y:S01]  /*1540*/  USHF.L.U32 UR15, UR34, 0x7, URZ ;  /* 0x00000007220f7899 */ /* 0x000fe2000800063f */
[----:B------:R-:W-:Y:S01]  /*1550*/  IMAD.MOV.U32 R67, RZ, RZ, RZ ;  /* 0x000000ffff437224 */ /* 0x000fe200078e00ff */
[----:B------:R-:W-:Y:S02]  /*1560*/  CS2R R68, SRZ ;  /* 0x0000000000447805 */ /* 0x000fe4000001ff00 */
[----:B------:R-:W-:-:S02]  /*1570*/  CS2R R70, SRZ ;  /* 0x0000000000467805 */ /* 0x000fc4000001ff00 */
[----:B------:R-:W-:Y:S01]  /*1580*/  CS2R R72, SRZ ;  /* 0x0000000000487805 */ /* 0x000fe2000001ff00 */
[----:B------:R-:W-:Y:S01]  /*1590*/  VOTEU.ALL UP0, P2 ;  /* 0x00000000003f7886 */ /* 0x000fe20001000000 */
[----:B------:R-:W-:Y:S01]  /*15a0*/  UMOV UR6, 0x1 ;  /* 0x0000000100067882 */ /* 0x000fe20000000000 */
[----:B------:R-:W-:Y:S01]  /*15b0*/  VOTEU.ALL UP1, P2 ;  /* 0x00000000003f7886 */ /* 0x000fe20001020000 */
[----:B------:R-:W-:Y:S01]  /*15c0*/  VOTEU.ALL UP2, P2 ;  /* 0x00000000003f7886 */ /* 0x000fe20001040000 */
[----:B------:R-:W-:Y:S01]  /*15d0*/  VOTEU.ALL UP3, P2 ;  /* 0x00000000003f7886 */ /* 0x000fe20001060000 */
[----:B------:R-:W-:-:S04]  /*15e0*/  @!UP0 UIADD3 UR8, -UR6, 0x100000, URZ ;  /* 0x0010000006088890 */ /* 0x000fc8000fffe13f */
[----:B------:R-:W-:Y:S02]  /*15f0*/  @!UP0 USHF.L.U32 UR9, UR8, 0xb, URZ ;  /* 0x0000000b08098899 */ /* 0x000fe4000800063f */
[----:B------:R-:W-:Y:S01]  /*1600*/  @!UP0 USHF.L.U32 UR8, UR8, 0x1, URZ ;  /* 0x0000000108088899 */ /* 0x000fe2000800063f */
[----:B------:R-:W-:Y:S01]  /*1610*/  CS2R R74, SRZ ;  /* 0x00000000004a7805 */ /* 0x000fe2000001ff00 */
        /* <DEDUP_REMOVED lines=12> */
[----:B------:R-:W-:Y:S01]  /*16e0*/  VOTEU.ALL UP0, P2 ;  /* 0x00000000003f7886 */ /* 0x000fe20001000000 */
[----:B------:R-:W-:Y:S02]  /*16f0*/  CS2R R82, SRZ ;  /* 0x0000000000527805 */ /* 0x000fe4000001ff00 */
[----:B------:R-:W-:Y:S02]  /*1700*/  CS2R R84, SRZ ;  /* 0x0000000000547805 */ /* 0x000fe4000001ff00 */
[----:B------:R-:W-:Y:S01]  /*1710*/  CS2R R86, SRZ ;  /* 0x0000000000567805 */ /* 0x000fe2000001ff00 */
[----:B------:R-:W2:Y:S02]  /*1720*/  FENCE.VIEW.ASYNC.S ;  /* 0x00000000000073c6 */ /* 0x000ea40000000000 */
[----:B--2---:R-:W2:Y:S02]  /*1730*/  @!UP0 SYNCS.EXCH.64 URZ, [UR20+0x20000], UR8 ;  /* 0x02000008143f85b2 */ /* 0x004ea40008000100 */
[----:B--2---:R-:W-:Y:S06]  /*1740*/  BAR.SYNC.DEFER_BLOCKING 0x0 ;  /* 0x0000000000007b1d */ /* 0x004fec0000010000 */
[----:B------:R2:W4:Y:S02]  /*1750*/  @!UP1 SYNCS.EXCH.64 URZ, [UR20+0x20008], UR10 ;  /* 0x0200080a143f95b2 */ /* 0x0005240008000100 */
[----:B----4-:R-:W-:Y:S01]  /*1760*/  BAR.SYNC.DEFER_BLOCKING 0x0 ;  /* 0x0000000000007b1d */ /* 0x010fe20000010000 */
[----:B--2---:R-:W-:-:S05]  /*1770*/  USHF.L.U32 UR11, UR23, 0x7, URZ ;  /* 0x00000007170b7899 */ /* 0x004fca000800063f */
[----:B------:R2:W4:Y:S02]  /*1780*/  @!UP2 SYNCS.EXCH.64 URZ, [UR20+0x20010], UR12 ;  /* 0x0200100c143fa5b2 */ /* 0x0005240008000100 */
[----:B----4-:R-:W-:Y:S06]  /*1790*/  BAR.SYNC.DEFER_BLOCKING 0x0 ;  /* 0x0000000000007b1d */ /* 0x010fec0000010000 */
[----:B------:R2:W4:Y:S01]  /*17a0*/  @!UP3 SYNCS.EXCH.64 URZ, [UR20+0x20018], UR6 ;  /* 0x02001806143fb5b2 */ /* 0x0005220008000100 */
[----:B------:R-:W-:Y:S05]  /*17b0*/  @!P1 BRA `(.L_x_48) ;  /* 0x00000008002c9947 */ /* 0x000fea0003800000 */
        /* <DEDUP_REMOVED lines=63> */
[----:B------:R-:W-:Y:S01]  /*1bb0*/  CS2R R86, SRZ ;  /* 0x0000000000567805 */ /* 0x000fe2000001ff00 */
[----:B------:R-:W-:Y:S01]  /*1bc0*/  UMOV UR5, URZ ;  /* 0x0000003f00057c82 */ /* 0x000fe20008000000 */
[----:B------:R-:W-:-:S05]  /*1bd0*/  UMOV UR14, URZ ;  /* 0x0000003f000e7c82 */ /* 0x000fca0008000000 */
.L_x_50:
[----:B----4-:R-:W-:Y:S01]  /*1be0*/  BAR.SYNC.DEFER_BLOCKING 0x0 ;  /* 0x0000000000007b1d */ /* 0x010fe20000010000 */
[----:B------:R-:W-:Y:S01]  /*1bf0*/  ULEA UR21, UR5, UR20, 0x3 ;  /* 0x0000001405157291 */ /* 0x000fe2000f8e183f */
[----:B-1----:R-:W-:Y:S01]  /*1c00*/  @!P2 IMAD.MOV.U32 R3, RZ, RZ, 0x8000 ;  /* 0x00008000ff03a424 */ /* 0x002fe200078e00ff */
[----:B------:R-:W-:Y:S01]  /*1c10*/  ELECT P0, URZ, PT ;  /* 0x00000000003f782f */ /* 0x000fe20003800000 */
[----:B-----5:R-:W-:Y:S01]  /*1c20*/  IMAD.U32 R2, RZ, RZ, UR4 ;  /* 0x00000004ff027e24 */ /* 0x020fe2000f8e00ff */
[----:B--2---:R-:W-:Y:S02]  /*1c30*/  ULEA UR12, UR5, UR20, 0xe ;  /* 0x00000014050c7291 */ /* 0x004fe4000f8e703f */
[C---:B------:R-:W-:Y:S02]  /*1c40*/  ISETP.LT.U32.AND P0, PT, R7.reuse, 0x20, P0 ;  /* 0x000000200700780c */ /* 0x040fe40000701070 */
[----:B------:R-:W-:Y:S02]  /*1c50*/  ELECT P1, URZ, PT ;  /* 0x00000000003f782f */ /* 0x000fe40003820000 */
[----:B------:R-:W-:Y:S01]  /*1c60*/  SHF.L.U32 R2, R2, 0x1f, RZ ;  /* 0x0000001f02027819 */ /* 0x000fe200000006ff */
[----:B------:R-:W-:Y:S01]  /*1c70*/  UIADD3 UR8, UR12, 0x10000, URZ ;  /* 0x000100000c087890 */ /* 0x000fe2000fffe03f */
[----:B------:R-:W-:Y:S01]  /*1c80*/  ISETP.LT.U32.AND P1, PT, R7, 0x20, P1 ;  /* 0x000000200700780c */ /* 0x000fe20000f21070 */
[----:B------:R-:W-:Y:S01]  /*1c90*/  UMOV UR10, UR14 ;  /* 0x0000000e000a7c82 */ /* 0x000fe20008000000 */
[----:B------:R-:W-:-:S02]  /*1ca0*/  USHF.R.U32.HI UR16, URZ, 0x4, UR12 ;  /* 0x000000043f107899 */ /* 0x000fc4000801160c */
[----:B------:R-:W-:Y:S02]  /*1cb0*/  USHF.R.U32.HI UR18, URZ, 0x4, UR8 ;  /* 0x000000043f127899 */ /* 0x000fe40008011608 */
[----:B------:R-:W-:Y:S01]  /*1cc0*/  USGXT.U32 UR16, UR16, 0xe ;  /* 0x0000000e1010789a */ /* 0x000fe20008000000 */
[----:B------:R-:W-:Y:S01]  /*1cd0*/  VOTEU.ANY UP0, P0 ;  /* 0x00000000003f7886 */ /* 0x000fe20000000100 */
[----:B------:R-:W-:Y:S01]  /*1ce0*/  VOTEU.ANY UP2, P0 ;  /* 0x00000000003f7886 */ /* 0x000fe20000040100 */
[----:B------:R-:W-:Y:S01]  /*1cf0*/  USGXT.U32 UR18, UR18, 0xe ;  /* 0x0000000e1212789a */ /* 0x000fe20008000000 */
[----:B------:R1:W-:Y:S01]  /*1d00*/  @!P2 SYNCS.ARRIVE.TRANS64 RZ, [UR21+0x20000], R3 ;  /* 0x02000003ffffa9a7 */ /* 0x0003e20008000015 */
[----:B------:R2:W-:Y:S06]  /*1d10*/  MEMBAR.ALL.CTA ;  /* 0x0000000000007992 */ /* 0x0005ec0000008000 */
[----:B--2---:R-:W2:Y:S01]  /*1d20*/  FENCE.VIEW.ASYNC.S ;  /* 0x00000000000073c6 */ /* 0x004ea20000000000 */
[----:B------:R-:W-:Y:S01]  /*1d30*/  @UP0 UIADD3 UR13, UR21, 0x20000, URZ ;  /* 0x00020000150d0890 */ /* 0x000fe2000fffe03f */
[----:B------:R-:W-:Y:S01]  /*1d40*/  @UP0 UMOV UR6, UR28 ;  /* 0x0000001c00060c82 */ /* 0x000fe20008000000 */
[----:B------:R-:W-:Y:S01]  /*1d50*/  @UP0 UMOV UR7, UR29 ;  /* 0x0000001d00070c82 */ /* 0x000fe20008000000 */
[----:B--2---:R-:W-:Y:S01]  /*1d60*/  VOTEU.ANY UP1, P1 ;  /* 0x00000000003f7886 */ /* 0x004fe20000820100 */
[----:B------:R-:W-:Y:S01]  /*1d70*/  VOTEU.ANY UP3, P1 ;  /* 0x00000000003f7886 */ /* 0x000fe20000860100 */
[----:B------:R-:W-:Y:S01]  /*1d80*/  UMOV UR17, 0x40000040 ;  /* 0x4000004000117882 */ /* 0x000fe20000000000 */
[----:B------:R-:W-:-:S02]  /*1d90*/  UMOV UR19, 0x40000040 ;  /* 0x4000004000137882 */ /* 0x000fc40000000000 */
[----:B------:R-:W-:Y:S01]  /*1da0*/  @UP1 UIADD3 UR9, UR21, 0x20000, URZ ;  /* 0x0002000015091890 */ /* 0x000fe2000fffe03f */
[----:B------:R-:W-:Y:S01]  /*1db0*/  @UP1 UMOV UR24, UR30 ;  /* 0x0000001e00181c82 */ /* 0x000fe20008000000 */
[----:B------:R-:W-:Y:S01]  /*1dc0*/  @UP1 UMOV UR25, UR31 ;  /* 0x0000001f00191c82 */ /* 0x000fe20008000000 */
[----:B------:R-:W-:Y:S06]  /*1dd0*/  BAR.SYNC.DEFER_BLOCKING 0x0 ;  /* 0x0000000000007b1d */ /* 0x000fec0000010000 */
[----:B------:R1:W-:Y:S02]  /*1de0*/  @UP2 UTMALDG.2D [UR12], [UR6] ;  /* 0x0000000c060025b4 */ /* 0x0003e40008008000 */
[----:B------:R-:W-:Y:S06]  /*1df0*/  BAR.SYNC.DEFER_BLOCKING 0x0 ;  /* 0x0000000000007b1d */ /* 0x000fec0000010000 */
[----:B------:R1:W-:Y:S02]  /*1e00*/  @UP3 UTMALDG.2D [UR8], [UR24] ;  /* 0x00000008180035b4 */ /* 0x0003e40008008000 */
[----:B------:R-:W-:Y:S06]  /*1e10*/  BAR.SYNC.DEFER_BLOCKING 0x0 ;  /* 0x0000000000007b1d */ /* 0x000fec0000010000 */
[----:B------:R-:W2:Y:S02]  /*1e20*/  SYNCS.PHASECHK.TRANS64.TRYWAIT P0, [UR21+0x20000], R2 ;  /* 0x02000002ff0075a7 */ /* 0x000ea40008000155 */
[----:B-12---:R-:W-:Y:S05]  /*1e30*/  @!P0 BRA `(.L_x_49) ;  /* 0x0000000c002c8947 */ /* 0x006fea0003800000 */
.L_x_51:
[----:B------:R-:W-:Y:S02]  /*1e40*/  WARPGROUP.DEPBAR.LE gsb0, 0x0 ;  /* 0x00008000000079c5 */ /* 0x000fe40000010000 */
[----:B------:R-:W-:Y:S01]  /*1e50*/  WARPGROUP.ARRIVE ;  /* 0x00000000000079c5 */ /* 0x000fe20000000000 */
[----:B------:R-:W-:Y:S01]  /*1e60*/  UIADD3 UR24, UP0, UR16, 0x2, URZ ;  /* 0x0000000210187890 */ /* 0x000fe2000ff1e03f */
[----:B------:R-:W1:Y:S01]  /*1e70*/  LDC R2, c[0x0][0x230] ;  /* 0x00008c00ff027b82 */ /* 0x000e620000000800 */
[----:B------:R-:W-:Y:S01]  /*1e80*/  UIADD3 UR26, UP1, UR18, 0x2, URZ ;  /* 0x00000002121a7890 */ /* 0x000fe2000ff3e03f */
[----:B------:R-:W-:Y:S02]  /*1e90*/  UMOV UR6, URZ ;  /* 0x0000003f00067c82 */ /* 0x000fe40008000000 */
[----:B------:R-:W-:Y:S01]  /*1ea0*/  QGMMA.64x128x32.F32.E4M3.E4M3 R88, gdesc[UR16], R88 ;  /* 0x01e00000105879f3 */ /* 0x000fe20008700858 */
[----:B------:R-:W-:Y:S01]  /*1eb0*/  UMOV UR7, URZ ;  /* 0x0000003f00077c82 */ /* 0x000fe20008000000 */
[----:B------:R-:W-:-:S02]  /*1ec0*/  UIADD3.X UR25, UR6, 0x40000040, URZ, UP0, !UPT ;  /* 0x4000004006197890 */ /* 0x000fc400087fe43f */
[----:B------:R-:W-:Y:S02]  /*1ed0*/  UIADD3.X UR27, UR7, 0x40000040, URZ, UP1, !UPT ;  /* 0x40000040071b7890 */ /* 0x000fe40008ffe43f */
[----:B------:R-:W-:Y:S02]  /*1ee0*/  UIADD3.64 UR40, UR24, 0x2, URZ ;  /* 0x0000000218287897 */ /* 0x000fe4000fffe03f */
[----:B------:R-:W-:Y:S02]  /*1ef0*/  UIADD3.64 UR42, UR26, 0x2, URZ ;  /* 0x000000021a2a7897 */ /* 0x000fe4000fffe03f */
[----:B------:R-:W-:Y:S02]  /*1f00*/  UIADD3.64 UR36, UR24, 0x4, URZ ;  /* 0x0000000418247897 */ /* 0x000fe4000fffe03f */
[----:B------:R-:W-:Y:S02]  /*1f10*/  UIADD3.64 UR38, UR26, 0x4, URZ ;  /* 0x000000041a267897 */ /* 0x000fe4000fffe03f */
[----:B------:R-:W-:-:S02]  /*1f20*/  UIADD3.64 UR16, UR24, 0x1fe, URZ ;  /* 0x000001fe18107897 */ /* 0x000fc4000fffe03f */
[----:B------:R-:W-:Y:S02]  /*1f30*/  UIADD3 UR14, UR14, 0x80, URZ ;  /* 0x000000800e0e7890 */ /* 0x000fe4000fffe03f */
[----:B------:R-:W-:-:S04]  /*1f40*/  UIADD3 UR5, UR5, 0x1, URZ ;  /* 0x0000000105057890 */ /* 0x000fc8000fffe03f */
[----:B-1----:R-:W-:Y:S01]  /*1f50*/  ISETP.LE.AND P0, PT, R2, UR14, PT ;  /* 0x0000000e02007c0c */ /* 0x002fe2000bf03270 */
[----:B------:R-:W-:-:S04]  /*1f60*/  UISETP.NE.U32.AND UP0, UPT, UR5, 0x4, UPT ;  /* 0x000000040500788c */ /* 0x000fc8000bf05070 */
[----:B------:R-:W-:Y:S02]  /*1f70*/  USEL UR6, URZ, 0x1, UP0 ;  /* 0x000000013f067887 */ /* 0x000fe40008000000 */
[----:B------:R-:W-:Y:S02]  /*1f80*/  USEL UR5, UR5, URZ, UP0 ;  /* 0x0000003f05057287 */ /* 0x000fe40008000000 */
[----:B------:R-:W-:Y:S01]  /*1f90*/  ULOP3.LUT UR4, UR4, UR6, URZ, 0x3c, !UPT ;  /* 0x0000000604047292 */ /* 0x000fe2000f8e3c3f */
[----:B------:R-:W-:-:S12]  /*1fa0*/  QGMMA.64x128x32.F32.E4M3.E4M3 R88, gdesc[UR24], R88 ;  /* 0x01e00000185879f3 */ /* 0x000fd80008700858 */
[----:B------:R-:W-:Y:S01]  /*1fb0*/  QGMMA.64x128x32.F32.E4M3.E4M3 R88, gdesc[UR40], R88 ;  /* 0x01e00000285879f3 */ /* 0x000fe20008700858 */
[----:B------:R-:W-:-:S11]  /*1fc0*/  UIADD3.64 UR40, UR24, 0x202, URZ ;  /* 0x0000020218287897 */ /* 0x000fd6000fffe03f */
[----:B------:R-:W-:Y:S01]  /*1fd0*/  QGMMA.64x128x32.F32.E4M3.E4M3 R88, gdesc[UR36], R88 ;  /* 0x01e00000245879f3 */ /* 0x000fe20008700858 */
[----:B------:R-:W-:-:S11]  /*1fe0*/  UIADD3.64 UR36, UR24, 0x204, URZ ;  /* 0x0000020418247897 */ /* 0x000fd6000fffe03f */
[----:B------:R-:W-:Y:S01]  /*1ff0*/  QGMMA.64x128x32.F32.E4M3.E4M3 R24, gdesc[UR16], R24 ;  /* 0x01e00000101879f3 */ /* 0x000fe20008700818 */
[----:B------:R-:W-:Y:S01]  /*2000*/  UIADD3.64 UR16, UR24, 0x200, URZ ;  /* 0x0000020018107897 */ /* 0x000fe2000fffe03f */
[----:B------:R-:W-:Y:S01]  /*2010*/  UMOV UR18, UR26 ;  /* 0x0000001a00127c82 */ /* 0x000fe20008000000 */
[----:B------:R-:W-:-:S09]  /*2020*/  UMOV UR19, UR27 ;  /* 0x0000001b00137c82 */ /* 0x000fd20008000000 */
[----:B------:R-:W-:-:S12]  /*2030*/  QGMMA.64x128x32.F32.E4M3.E4M3 R24, gdesc[UR16], R24 ;  /* 0x01e00000101879f3 */ /* 0x000fd80008700818 */
[----:B------:R-:W-:-:S12]  /*2040*/  QGMMA.64x128x32.F32.E4M3.E4M3 R24, gdesc[UR40], R24 ;  /* 0x01e00000281879f3 */ /* 0x000fd80008700818 */
[----:B------:R-:W-:Y:S01]  /*2050*/  QGMMA.64x128x32.F32.E4M3.E4M3 R24, gdesc[UR36], R24, gsb0 ;  /* 0x01e00000241879f3 */ /* 0x000fe20008000818 */
[----:B------:R-:W-:Y:S05]  /*2060*/  @!P0 BRA `(.L_x_50) ;  /* 0xfffffff800dc8947 */ /* 0x000fea000383ffff */
.L_x_48:
[----:B------:R-:W-:Y:S02]  /*2070*/  WARPGROUP.DEPBAR.LE gsb0, 0x0 ;  /* 0x00008000000079c5 */ /* 0x000fe40000010000 */
[----:B----4-:R-:W-:Y:S01]  /*2080*/  BAR.SYNC.DEFER_BLOCKING 0x0 ;  /* 0x0000000000007b1d */ /* 0x010fe20000010000 */
[C---:B-1---5:R-:W-:Y:S01]  /*2090*/  IMAD.SHL.U32 R2, R0.reuse, 0x40, RZ ;  /* 0x0000004000027824 */ /* 0x062fe200078e00ff */
[C---:B------:R-:W-:Y:S01]  /*20a0*/  LOP3.LUT R3, R0.reuse, 0x1c, RZ, 0xc0, !PT ;  /* 0x0000001c00037812 */ /* 0x040fe200078ec0ff */
[----:B---3--:R-:W-:Y:S01]  /*20b0*/  IMAD.SHL.U32 R4, R0, 0x2, RZ ;  /* 0x0000000200047824 */ /* 0x008fe200078e00ff */
[----:B------:R-:W-:Y:S02]  /*20c0*/  ELECT P0, URZ, PT ;  /* 0x00000000003f782f */ /* 0x000fe40003800000 */
[----:B------:R-:W-:Y:S01]  /*20d0*/  F2FP.SATFINITE.E4M3.F32.PACK_AB_MERGE_C R88, R89, R88, RZ ;  /* 0x000000585958723e */ /* 0x000fe200048070ff */
[----:B------:R-:W-:Y:S01]  /*20e0*/  UMOV UR21, UR11 ;  /* 0x0000000b00157c82 */ /* 0x000fe20008000000 */
[----:B------:R-:W-:Y:S01]  /*20f0*/  LOP3.LUT R2, R2, 0x1800, RZ, 0xc0, !PT ;  /* 0x0000180002027812 */ /* 0x000fe200078ec0ff */
[----:B------:R-:W-:Y:S01]  /*2100*/  UMOV UR22, UR15 ;  /* 0x0000000f00167c82 */ /* 0x000fe20008000000 */
[----:B------:R-:W-:-:S02]  /*2110*/  LOP3.LUT R4, R4, 0x6, RZ, 0xc0, !PT ;  /* 0x0000000604047812 */ /* 0x000fc400078ec0ff */
[----:B------:R-:W-:Y:S01]  /*2120*/  F2FP.SATFINITE.E4M3.F32.PACK_AB_MERGE_C R90, R91, R90, RZ ;  /* 0x0000005a5b5a723e */ /* 0x000fe200048070ff */
[----:B------:R-:W-:Y:S01]  /*2130*/  IMAD R2, R3, 0x20, R2 ;  /* 0x0000002003027824 */ /* 0x000fe200078e0202 */
[----:B------:R-:W-:Y:S01]  /*2140*/  F2FP.SATFINITE.E4M3.F32.PACK_AB_MERGE_C R92, R93, R92, RZ ;  /* 0x0000005c5d5c723e */ /* 0x000fe200048070ff */
[----:B------:R-:W-:Y:S01]  /*2150*/  IMAD R3, R3, 0x4, R4 ;  /* 0x0000000403037824 */ /* 0x000fe200078e0204 */
[----:B------:R-:W-:Y:S02]  /*2160*/  F2FP.SATFINITE.E4M3.F32.PACK_AB_MERGE_C R94, R95, R94, RZ ;  /* 0x0000005e5f5e723e */ /* 0x000fe400048070ff */
[----:B------:R-:W-:Y:S01]  /*2170*/  F2FP.SATFINITE.E4M3.F32.PACK_AB_MERGE_C R24, R25, R24, RZ ;  /* 0x000000181918723e */ /* 0x000fe200048070ff */
[----:B------:R-:W-:Y:S01]  /*2180*/  IMAD.IADD R3, R2, 0x1, R3 ;  /* 0x0000000102037824 */ /* 0x000fe200078e0203 */
[----:B------:R-:W-:Y:S02]  /*2190*/  F2FP.SATFINITE.E4M3.F32.PACK_AB_MERGE_C R26, R27, R26, RZ ;  /* 0x0000001a1b1a723e */ /* 0x000fe400048070ff */
[----:B------:R-:W-:-:S02]  /*21a0*/  F2FP.SATFINITE.E4M3.F32.PACK_AB_MERGE_C R28, R29, R28, RZ ;  /* 0x0000001c1d1c723e */ /* 0x000fc400048070ff */
[----:B------:R-:W-:Y:S01]  /*21b0*/  F2FP.SATFINITE.E4M3.F32.PACK_AB_MERGE_C R30, R31, R30, RZ ;  /* 0x0000001e1f1e723e */ /* 0x000fe200048070ff */
[----:B------:R-:W1:Y:S02]  /*21c0*/  @!P2 SYNCS.CCTL.IV [UR20+0x20000] ;  /* 0x02000000ff00a9b1 */ /* 0x000e640008000014 */
[----:B-1----:R-:W-:Y:S01]  /*21d0*/  BAR.SYNC.DEFER_BLOCKING 0x0 ;  /* 0x0000000000007b1d */ /* 0x002fe20000010000 */
[----:B------:R-:W-:Y:S02]  /*21e0*/  F2FP.SATFINITE.E4M3.F32.PACK_AB_MERGE_C R96, R97, R96, RZ ;  /* 0x000000606160723e */ /* 0x000fe400048070ff */
[----:B------:R-:W-:Y:S02]  /*21f0*/  F2FP.SATFINITE.E4M3.F32.PACK_AB_MERGE_C R98, R99, R98, RZ ;  /* 0x000000626362723e */ /* 0x000fe400048070ff */
[----:B------:R-:W-:Y:S02]  /*2200*/  F2FP.SATFINITE.E4M3.F32.PACK_AB_MERGE_C R100, R101, R100, RZ ;  /* 0x000000646564723e */ /* 0x000fe400048070ff */
[----:B------:R-:W-:-:S02]  /*2210*/  F2FP.SATFINITE.E4M3.F32.PACK_AB_MERGE_C R102, R103, R102, RZ ;  /* 0x000000666766723e */ /* 0x000fc400048070ff */
[----:B------:R-:W-:Y:S02]  /*2220*/  F2FP.SATFINITE.E4M3.F32.PACK_AB_MERGE_C R32, R33, R32, RZ ;  /* 0x000000202120723e */ /* 0x000fe400048070ff */
[----:B------:R-:W-:Y:S02]  /*2230*/  F2FP.SATFINITE.E4M3.F32.PACK_AB_MERGE_C R34, R35, R34, RZ ;  /* 0x000000222322723e */ /* 0x000fe400048070ff */
[----:B------:R-:W-:Y:S02]  /*2240*/  F2FP.SATFINITE.E4M3.F32.PACK_AB_MERGE_C R36, R37, R36, RZ ;  /* 0x000000242524723e */ /* 0x000fe400048070ff */
[----:B------:R-:W-:Y:S02]  /*2250*/  F2FP.SATFINITE.E4M3.F32.PACK_AB_MERGE_C R38, R39, R38, RZ ;  /* 0x000000262726723e */ /* 0x000fe400048070ff */
[----:B------:R-:W-:Y:S02]  /*2260*/  ISETP.LT.U32.AND P0, PT, R7, 0x20, P0 ;  /* 0x000000200700780c */ /* 0x000fe40000701070 */
[----:B------:R-:W-:-:S02]  /*2270*/  LOP3.LUT R5, R3, 0x10, RZ, 0x3c, !PT ;  /* 0x0000001003057812 */ /* 0x000fc400078e3cff */
[----:B------:R-:W-:Y:S02]  /*2280*/  F2FP.SATFINITE.E4M3.F32.PACK_AB_MERGE_C R104, R105, R104, RZ ;  /* 0x000000686968723e */ /* 0x000fe400048070ff */
[----:B------:R-:W-:Y:S01]  /*2290*/  F2FP.SATFINITE.E4M3.F32.PACK_AB_MERGE_C R106, R107, R106, RZ ;  /* 0x0000006a6b6a723e */ /* 0x000fe200048070ff */
[----:B------:R-:W1:Y:S02]  /*22a0*/  @!P2 SYNCS.CCTL.IV [UR20+0x20008] ;  /* 0x02000800ff00a9b1 */ /* 0x000e640008000014 */
[----:B-1----:R-:W-:Y:S01]  /*22b0*/  BAR.SYNC.DEFER_BLOCKING 0x0 ;  /* 0x0000000000007b1d */ /* 0x002fe20000010000 */
[----:B------:R-:W-:Y:S02]  /*22c0*/  F2FP.SATFINITE.E4M3.F32.PACK_AB_MERGE_C R108, R109, R108, RZ ;  /* 0x0000006c6d6c723e */ /* 0x000fe400048070ff */
[----:B------:R-:W-:Y:S02]  /*22d0*/  F2FP.SATFINITE.E4M3.F32.PACK_AB_MERGE_C R110, R111, R110, RZ ;  /* 0x0000006e6f6e723e */ /* 0x000fe400048070ff */
[----:B------:R-:W-:Y:S01]  /*22e0*/  F2FP.SATFINITE.E4M3.F32.PACK_AB_MERGE_C R40, R41, R40, RZ ;  /* 0x000000282928723e */ /* 0x000fe200048070ff */
[----:B------:R-:W-:Y:S01]  /*22f0*/  VOTEU.ANY UP0, P0 ;  /* 0x00000000003f7886 */ /* 0x000fe20000000100 */
[----:B------:R-:W-:Y:S01]  /*2300*/  F2FP.SATFINITE.E4M3.F32.PACK_AB_MERGE_C R42, R43, R42, RZ ;  /* 0x0000002a2b2a723e */ /* 0x000fe200048070ff */
[----:B------:R-:W-:Y:S01]  /*2310*/  VOTEU.ANY UP1, P0 ;  /* 0x00000000003f7886 */ /* 0x000fe20000020100 */
[----:B------:R-:W-:-:S02]  /*2320*/  F2FP.SATFINITE.E4M3.F32.PACK_AB_MERGE_C R44, R45, R44, RZ ;  /* 0x0000002c2d2c723e */ /* 0x000fc400048070ff */
[----:B------:R-:W-:Y:S01]  /*2330*/  F2FP.SATFINITE.E4M3.F32.PACK_AB_MERGE_C R46, R47, R46, RZ ;  /* 0x0000002e2f2e723e */ /* 0x000fe200048070ff */
[----:B--2---:R-:W-:Y:S01]  /*2340*/  @UP0 UMOV UR6, UR32 ;  /* 0x0000002000060c82 */ /* 0x004fe20008000000 */
[----:B------:R-:W-:Y:S01]  /*2350*/  LOP3.LUT R7, R3, 0x20, RZ, 0x3c, !PT ;  /* 0x0000002003077812 */ /* 0x000fe200078e3cff */
[----:B------:R-:W-:Y:S01]  /*2360*/  @UP0 UMOV UR7, UR33 ;  /* 0x0000002100070c82 */ /* 0x000fe20008000000 */
[----:B------:R-:W-:Y:S02]  /*2370*/  F2FP.SATFINITE.E4M3.F32.PACK_AB_MERGE_C R112, R113, R112, RZ ;  /* 0x000000707170723e */ /* 0x000fe400048070ff */
[----:B------:R-:W-:Y:S02]  /*2380*/  F2FP.SATFINITE.E4M3.F32.PACK_AB_MERGE_C R114, R115, R114, RZ ;  /* 0x000000727372723e */ /* 0x000fe400048070ff */
        /* <DEDUP_REMOVED lines=8> */
[----:B------:R-:W-:-:S02]  /*2410*/  LOP3.LUT R9, R3, 0x30, RZ, 0x3c, !PT ;  /* 0x0000003003097812 */ /* 0x000fc400078e3cff */
[----:B------:R-:W-:Y:S02]  /*2420*/  F2FP.SATFINITE.E4M3.F32.PACK_AB_MERGE_C R120, R121, R120, RZ ;  /* 0x000000787978723e */ /* 0x000fe400048070ff */
[----:B------:R-:W-:Y:S02]  /*2430*/  F2FP.SATFINITE.E4M3.F32.PACK_AB_MERGE_C R122, R123, R122, RZ ;  /* 0x0000007a7b7a723e */ /* 0x000fe400048070ff */
[----:B------:R-:W-:Y:S02]  /*2440*/  F2FP.SATFINITE.E4M3.F32.PACK_AB_MERGE_C R124, R125, R124, RZ ;  /* 0x0000007c7d7c723e */ /* 0x000fe400048070ff */
[----:B------:R-:W-:Y:S02]  /*2450*/  F2FP.SATFINITE.E4M3.F32.PACK_AB_MERGE_C R126, R127, R126, RZ ;  /* 0x0000007e7f7e723e */ /* 0x000fe400048070ff */
[----:B------:R-:W-:Y:S02]  /*2460*/  F2FP.SATFINITE.E4M3.F32.PACK_AB_MERGE_C R56, R57, R56, RZ ;  /* 0x000000383938723e */ /* 0x000fe400048070ff */
[----:B------:R-:W-:-:S02]  /*2470*/  F2FP.SATFINITE.E4M3.F32.PACK_AB_MERGE_C R58, R59, R58, RZ ;  /* 0x0000003a3b3a723e */ /* 0x000fc400048070ff */
[----:B------:R-:W-:Y:S02]  /*2480*/  F2FP.SATFINITE.E4M3.F32.PACK_AB_MERGE_C R60, R61, R60, RZ ;  /* 0x0000003c3d3c723e */ /* 0x000fe400048070ff */
[----:B------:R-:W-:Y:S01]  /*2490*/  F2FP.SATFINITE.E4M3.F32.PACK_AB_MERGE_C R62, R63, R62, RZ ;  /* 0x0000003e3f3e723e */ /* 0x000fe200048070ff */
[----:B------:R-:W1:Y:S02]  /*24a0*/  @!P2 SYNCS.CCTL.IV [UR20+0x20018] ;  /* 0x02001800ff00a9b1 */ /* 0x000e640008000014 */
[----:B-1----:R-:W-:Y:S01]  /*24b0*/  STS.U16 [R3+UR20], R88 ;  /* 0x0000005803007988 */ /* 0x002fe20008000414 */
[----:B------:R-:W-:Y:S02]  /*24c0*/  F2FP.SATFINITE.E4M3.F32.PACK_AB_MERGE_C R128, R129, R128, RZ ;  /* 0x000000808180723e */ /* 0x000fe400048070ff */
[----:B------:R-:W-:Y:S01]  /*24d0*/  F2FP.SATFINITE.E4M3.F32.PACK_AB_MERGE_C R130, R131, R130, RZ ;  /* 0x000000828382723e */ /* 0x000fe200048070ff */
[----:B------:R-:W-:Y:S01]  /*24e0*/  STS.U16 [R3+UR20+0x400], R90 ;  /* 0x0004005a03007988 */ /* 0x000fe20008000414 */
[----:B------:R-:W-:-:S02]  /*24f0*/  F2FP.SATFINITE.E4M3.F32.PACK_AB_MERGE_C R132, R133, R132, RZ ;  /* 0x000000848584723e */ /* 0x000fc400048070ff */
[----:B------:R-:W-:Y:S01]  /*2500*/  F2FP.SATFINITE.E4M3.F32.PACK_AB_MERGE_C R134, R135, R134, RZ ;  /* 0x000000868786723e */ /* 0x000fe200048070ff */
[----:B------:R-:W-:Y:S01]  /*2510*/  STS.U16 [R3+UR20+0x8], R92 ;  /* 0x0000085c03007988 */ /* 0x000fe20008000414 */
[----:B------:R-:W-:Y:S02]  /*2520*/  F2FP.SATFINITE.E4M3.F32.PACK_AB_MERGE_C R64, R65, R64, RZ ;  /* 0x000000404140723e */ /* 0x000fe400048070ff */
[----:B------:R-:W-:Y:S01]  /*2530*/  F2FP.SATFINITE.E4M3.F32.PACK_AB_MERGE_C R66, R67, R66, RZ ;  /* 0x000000424342723e */ /* 0x000fe200048070ff */
[----:B------:R-:W-:Y:S01]  /*2540*/  STS.U16 [R3+UR20+0x408], R94 ;  /* 0x0004085e03007988 */ /* 0x000fe20008000414 */
        /* <DEDUP_REMOVED lines=14> */
[----:B------:R-:W-:Y:S01]  /*2630*/  STS.U16 [R5+UR20], R96 ;  /* 0x0000006005007988 */ /* 0x000fe20008000414 */
        /* <DEDUP_REMOVED lines=11> */
[----:B------:R-:W-:Y:S04]  /*26f0*/  STS.U16 [R5+UR20+0x2000], R32 ;  /* 0x0020002005007988 */ /* 0x000fe80008000414 */
[----:B------:R-:W-:Y:S04]  /*2700*/  STS.U16 [R5+UR20+0x2400], R34 ;  /* 0x0024002205007988 */ /* 0x000fe80008000414 */
[----:B------:R-:W-:Y:S04]  /*2710*/  STS.U16 [R5+UR20+0x2008], R36 ;  /* 0x0020082405007988 */ /* 0x000fe80008000414 */
[----:B------:R1:W-:Y:S04]  /*2720*/  STS.U16 [R5+UR20+0x2408], R38 ;  /* 0x0024082605007988 */ /* 0x0003e80008000414 */
[----:B------:R-:W-:Y:S04]  /*2730*/  STS.U16 [R7+UR20], R104 ;  /* 0x0000006807007988 */ /* 0x000fe80008000414 */
[----:B------:R-:W-:Y:S01]  /*2740*/  STS.U16 [R7+UR20+0x400], R106 ;  /* 0x0004006a07007988 */ /* 0x000fe20008000414 */
[----:B-1----:R-:W-:-:S03]  /*2750*/  LOP3.LUT R5, R3, 0x40, RZ, 0x3c, !PT ;  /* 0x0000004003057812 */ /* 0x002fc600078e3cff */
[----:B------:R-:W-:Y:S04]  /*2760*/  STS.U16 [R7+UR20+0x8], R108 ;  /* 0x0000086c07007988 */ /* 0x000fe80008000414 */
[----:B------:R-:W-:Y:S04]  /*2770*/  STS.U16 [R7+UR20+0x408], R110 ;  /* 0x0004086e07007988 */ /* 0x000fe80008000414 */
        /* <DEDUP_REMOVED lines=15> */
[----:B-1----:R-:W-:-:S02]  /*2870*/  LOP3.LUT R9, R3, 0x60, RZ, 0x3c, !PT ;  /* 0x0000006003097812 */ /* 0x002fc400078e3cff */
[----:B------:R-:W-:Y:S01]  /*2880*/  LOP3.LUT R3, R3, 0x70, RZ, 0x3c, !PT ;  /* 0x0000007003037812 */ /* 0x000fe200078e3cff */
[----:B------:R-:W-:Y:S04]  /*2890*/  STS.U16 [R5+UR20+0x8], R124 ;  /* 0x0000087c05007988 */ /* 0x000fe80008000414 */
[----:B------:R-:W-:Y:S04]  /*28a0*/  STS.U16 [R5+UR20+0x408], R126 ;  /* 0x0004087e05007988 */ /* 0x000fe80008000414 */
[----:B------:R-:W-:Y:S04]  /*28b0*/  STS.U16 [R5+UR20+0x2000], R56 ;  /* 0x0020003805007988 */ /* 0x000fe80008000414 */
[----:B------:R-:W-:Y:S04]  /*28c0*/  STS.U16 [R5+UR20+0x2400], R58 ;  /* 0x0024003a05007988 */ /* 0x000fe80008000414 */
[----:B------:R-:W-:Y:S04]  /*28d0*/  STS.U16 [R5+UR20+0x2008], R60 ;  /* 0x0020083c05007988 */ /* 0x000fe80008000414 */
[----:B------:R-:W-:Y:S04]  /*28e0*/  STS.U16 [R5+UR20+0x2408], R62 ;  /* 0x0024083e05007988 */ /* 0x000fe80008000414 */
[----:B------:R-:W-:Y:S04]  /*28f0*/  STS.U16 [R7+UR20], R128 ;  /* 0x0000008007007988 */ /* 0x000fe80008000414 */
[----:B------:R-:W-:Y:S04]  /*2900*/  STS.U16 [R7+UR20+0x400], R130 ;  /* 0x0004008207007988 */ /* 0x000fe80008000414 */
        /* <DEDUP_REMOVED lines=21> */
[----:B------:R-:W-:Y:S01]  /*2a60*/  STS.U16 [R3+UR20+0x2408], R86 ;  /* 0x0024085603007988 */ /* 0x000fe20008000414 */
[----:B------:R1:W-:Y:S06]  /*2a70*/  MEMBAR.ALL.CTA ;  /* 0x0000000000007992 */ /* 0x0003ec0000008000 */
[----:B-1----:R-:W1:Y:S02]  /*2a80*/  FENCE.VIEW.ASYNC.S ;  /* 0x00000000000073c6 */ /* 0x002e640000000000 */
[----:B-1----:R-:W-:Y:S06]  /*2a90*/  BAR.SYNC.DEFER_BLOCKING 0x0 ;  /* 0x0000000000007b1d */ /* 0x002fec0000010000 */
[----:B------:R1:W-:Y:S01]  /*2aa0*/  @UP1 UTMASTG.2D [UR20], [UR6] ;  /* 0x00000014060013b5 */ /* 0x0003e20008008000 */
[----:B------:R0:W-:Y:S01]  /*2ab0*/  UTMACMDFLUSH ;  /* 0x00000000000079b7 */ /* 0x0001e20000000000 */
[----:B------:R-:W-:-:S04]  /*2ac0*/  DEPBAR.LE SB0, 0x0 ;  /* 0x000080000000791a */ /* 0x000fc80000000000 */
[----:B------:R-:W-:Y:S06]  /*2ad0*/  BAR.SYNC.DEFER_BLOCKING 0x0 ;  /* 0x0000000000007b1d */ /* 0x000fec0000010000 */
[----:B-1----:R-:W-:Y:S05]  /*2ae0*/  EXIT ;  /* 0x000000000000794d */ /* 0x002fea0003800000 */
.L_x_49:
[----:B------:R-:W1:Y:S02]  /*2af0*/  SYNCS.PHASECHK.TRANS64.TRYWAIT P0, [UR21+0x20000], R2 ;  /* 0x02000002ff0075a7 */ /* 0x000e640008000155 */
[----:B-1----:R-:W-:Y:S05]  /*2b00*/  @!P0 BRA `(.L_x_49) ;  /* 0xfffffffc00f88947 */ /* 0x002fea000383ffff */
[----:B------:R-:W-:Y:S05]  /*2b10*/  BRA `(.L_x_51) ;  /* 0xfffffff000c87947 */ /* 0x000fea000383ffff */
.L_x_52:
[----:B------:R-:W-:-:S00]  /*2b20*/  BRA `(.L_x_52) ;  /* 0xfffffffc00fc7947 */ /* 0x000fc0000383ffff */
[----:B------:R-:W-:-:S00]  /*2b30*/  NOP ;  /* 0x0000000000007918 */ /* 0x000fc00000000000 */
        /* <DEDUP_REMOVED lines=12> */
.L_x_53:


//--------------------- .nv.shared.gluon_wgmma    --------------------------
	.section	.nv.shared.gluon_wgmma,"aw",@nobits
	.sectionflags	@""
	.align	16
	.zero		1024


//--------------------- .nv.shared.reserved.0     --------------------------
	.section	.nv.shared.reserved.0,"aw",@nobits
	.weak		__nv_reservedSMEM_offset_0_alias
	.size		__nv_reservedSMEM_offset_0_alias, 0, 0
	.other		__nv_reservedSMEM_offset_0_alias,@"STO_CUDA_RESERVED_SHARED STV_DEFAULT"
__nv_reservedSMEM_offset_0_alias:
	.zero		0


//--------------------- .nv.constant0.gluon_wgmma --------------------------
	.section	.nv.constant0.gluon_wgmma,"a",@progbits
	.sectionflags	@""
	.align	4
.nv.constant0.gluon_wgmma:
	.zero		608


//--------------------- SYMBOLS --------------------------

	.type		.nv.reservedSmem.offset0,@object
	.size		.nv.reservedSmem.offset0,0x4
